// auto-generated by cutlass_sweep.gemm — config: {"arch": "sm_90", "cluster_m": 1, "cluster_n": 1, "dtype": "fp16", "dtype_b": "fp16", "layout": "tn", "stages": 0, "tile_k": 64, "tile_m": 256, "tile_n": 128}
#include "cutlass/cutlass.h"
#include "cutlass/gemm/collective/collective_builder.hpp"
#include "cutlass/gemm/device/gemm_universal_adapter.h"
#include "cutlass/gemm/kernel/gemm_universal.hpp"
#include "cutlass/epilogue/collective/collective_builder.hpp"

using ElemA = cutlass::half_t;
using ElemB = cutlass::half_t;
using ElemCD = cutlass::half_t;
using Acc  = float;
using TileShape    = cute::Shape<cute::_256, cute::_128, cute::_64>;
using ClusterShape = cute::Shape<cute::_1, cute::_1, cute::_1>;

using CollectiveEpilogue = typename cutlass::epilogue::collective::CollectiveBuilder<
    cutlass::arch::Sm90, cutlass::arch::OpClassTensorOp,
    TileShape, ClusterShape,
    cutlass::epilogue::collective::EpilogueTileAuto,
    Acc, Acc,
    ElemCD, cutlass::layout::RowMajor, 128 / cutlass::sizeof_bits<ElemCD>::value,
    ElemCD, cutlass::layout::RowMajor, 128 / cutlass::sizeof_bits<ElemCD>::value,
    cutlass::epilogue::collective::EpilogueScheduleAuto
  >::CollectiveOp;

using CollectiveMainloop = typename cutlass::gemm::collective::CollectiveBuilder<
    cutlass::arch::Sm90, cutlass::arch::OpClassTensorOp,
    ElemA, cutlass::layout::ColumnMajor, 128 / cutlass::sizeof_bits<ElemA>::value,
    ElemB, cutlass::layout::RowMajor, 128 / cutlass::sizeof_bits<ElemB>::value,
    Acc,
    TileShape, ClusterShape,
    cutlass::gemm::collective::StageCountAutoCarveout<static_cast<int>(sizeof(typename CollectiveEpilogue::SharedStorage))>,
    cutlass::gemm::collective::KernelScheduleAuto
  >::CollectiveOp;

using GemmKernel = cutlass::gemm::kernel::GemmUniversal<
    cute::Shape<int,int,int,int>,
    CollectiveMainloop,
    CollectiveEpilogue
>;
using Gemm = cutlass::gemm::device::GemmUniversalAdapter<GemmKernel>;

// Force the device kernel symbol into the cubin without needing a host main.
auto* _anchor = &cutlass::device_kernel<GemmKernel>;


// ===== COMPILED SASS (sm_90a) =====

	.target	sm_90a

	.elftype	@"ET_EXEC"


//--------------------- .note.nv.tkinfo           --------------------------
	.section	.note.nv.tkinfo,"",@"SHT_NOTE"
	.sectionflags	@"SHF_NOTE_NV_TKINFO"
	.tkinfo
        /*0018*/ 	.word	0x00000002
        /*0030*/ 	.string	""
        /*0030*/ 	.string	"ptxas"
        /*0030*/ 	.string	"Cuda compilation tools, release 13.0, V13.0.88"
        /*0030*/ 	.string	"Build cuda_13.0.r13.0/compiler.36424714_0"
        /*0030*/ 	.string	"-arch sm_90a -m 64 "



//--------------------- .note.nv.cuinfo           --------------------------
	.section	.note.nv.cuinfo,"",@"SHT_NOTE"
	.sectionflags	@"SHF_NOTE_NV_CUINFO"
        /*0018*/ 	.short	0x0002
        /*001a*/ 	.short	0x005a
        /*001c*/ 	.short	0x0082
	.zero		2


//--------------------- .nv.info                  --------------------------
	.section	.nv.info,"",@"SHT_CUDA_INFO"
	.align	4


	//----- nvinfo : EIATTR_REGCOUNT
	.align		4
        /*0000*/ 	.byte	0x04, 0x2f
        /*0002*/ 	.short	(.L_15 - .L_14)
	.align		4
.L_14:
        /*0004*/ 	.word	index@(_ZN7cutlass13device_kernelINS_4gemm6kernel13GemmUniversalIN4cute5tupleIJiiiiEEENS1_10collective13CollectiveMmaINS1_34MainloopSm90TmaGmmaWarpSpecializedILi4ENS5_IJNS4_1CILi1EEESB_SB_EEENS1_35KernelTmaWarpSpecializedCooperativeEEENS5_IJNSA_ILi256EEENSA_ILi128EEENSA_ILi64EEEEEENS_6half_tENS5_IJSB_llEEESJ_SK_NS4_8TiledMMAINS4_8MMA_AtomIJNS4_4SM904GMMA26MMA_64x128x16_F32F16F16_SSILNSO_5MajorE1ELSQ_1ELNSO_7ScaleInE1ELSR_1EEEEEENS4_6LayoutINS5_IJNSA_ILi2EEESB_SB_EEENS5_IJSB_NSA_ILi0EEESX_EEEEENS5_IJNS4_10UnderscoreES10_S10_EEEEENS4_13SM90_TMA_LOADENS4_14ComposedLayoutINS4_7SwizzleILi3ELi4ELi3EEENS4_18smem_ptr_flag_bitsILi16EEENSU_INS5_IJSH_NSA_ILi8EEEEEENS5_IJSB_SH_EEEEEEEvNS4_8identityES13_S1D_vS1E_EENS_8epilogue10collective6detail29Sm90TmaWarpSpecializedAdapterINS1H_15DefaultEpilogueISJ_NS5_IJlSB_lEEES1L_NS1G_6thread17LinearCombinationISJ_Li1EffLNS1M_9ScaleType4KindE0ELNS_15FloatRoundStyleE2ESJ_EENS1_15EpilogueDefaultEEEEEvvEEEEvNT_6ParamsE)
        /*0008*/ 	.word	0x000000a8


	//----- nvinfo : EIATTR_FRAME_SIZE
	.align		4
.L_15:
        /*000c*/ 	.byte	0x04, 0x11
        /*000e*/ 	.short	(.L_17 - .L_16)
	.align		4
.L_16:
        /*0010*/ 	.word	index@(_ZN7cutlass13device_kernelINS_4gemm6kernel13GemmUniversalIN4cute5tupleIJiiiiEEENS1_10collective13CollectiveMmaINS1_34MainloopSm90TmaGmmaWarpSpecializedILi4ENS5_IJNS4_1CILi1EEESB_SB_EEENS1_35KernelTmaWarpSpecializedCooperativeEEENS5_IJNSA_ILi256EEENSA_ILi128EEENSA_ILi64EEEEEENS_6half_tENS5_IJSB_llEEESJ_SK_NS4_8TiledMMAINS4_8MMA_AtomIJNS4_4SM904GMMA26MMA_64x128x16_F32F16F16_SSILNSO_5MajorE1ELSQ_1ELNSO_7ScaleInE1ELSR_1EEEEEENS4_6LayoutINS5_IJNSA_ILi2EEESB_SB_EEENS5_IJSB_NSA_ILi0EEESX_EEEEENS5_IJNS4_10UnderscoreES10_S10_EEEEENS4_13SM90_TMA_LOADENS4_14ComposedLayoutINS4_7SwizzleILi3ELi4ELi3EEENS4_18smem_ptr_flag_bitsILi16EEENSU_INS5_IJSH_NSA_ILi8EEEEEENS5_IJSB_SH_EEEEEEEvNS4_8identityES13_S1D_vS1E_EENS_8epilogue10collective6detail29Sm90TmaWarpSpecializedAdapterINS1H_15DefaultEpilogueISJ_NS5_IJlSB_lEEES1L_NS1G_6thread17LinearCombinationISJ_Li1EffLNS1M_9ScaleType4KindE0ELNS_15FloatRoundStyleE2ESJ_EENS1_15EpilogueDefaultEEEEEvvEEEEvNT_6ParamsE)
        /*0014*/ 	.word	0x00000000


	//----- nvinfo : EIATTR_MIN_STACK_SIZE
	.align		4
.L_17:
        /*0018*/ 	.byte	0x04, 0x12
        /*001a*/ 	.short	(.L_19 - .L_18)
	.align		4
.L_18:
        /*001c*/ 	.word	index@(_ZN7cutlass13device_kernelINS_4gemm6kernel13GemmUniversalIN4cute5tupleIJiiiiEEENS1_10collective13CollectiveMmaINS1_34MainloopSm90TmaGmmaWarpSpecializedILi4ENS5_IJNS4_1CILi1EEESB_SB_EEENS1_35KernelTmaWarpSpecializedCooperativeEEENS5_IJNSA_ILi256EEENSA_ILi128EEENSA_ILi64EEEEEENS_6half_tENS5_IJSB_llEEESJ_SK_NS4_8TiledMMAINS4_8MMA_AtomIJNS4_4SM904GMMA26MMA_64x128x16_F32F16F16_SSILNSO_5MajorE1ELSQ_1ELNSO_7ScaleInE1ELSR_1EEEEEENS4_6LayoutINS5_IJNSA_ILi2EEESB_SB_EEENS5_IJSB_NSA_ILi0EEESX_EEEEENS5_IJNS4_10UnderscoreES10_S10_EEEEENS4_13SM90_TMA_LOADENS4_14ComposedLayoutINS4_7SwizzleILi3ELi4ELi3EEENS4_18smem_ptr_flag_bitsILi16EEENSU_INS5_IJSH_NSA_ILi8EEEEEENS5_IJSB_SH_EEEEEEEvNS4_8identityES13_S1D_vS1E_EENS_8epilogue10collective6detail29Sm90TmaWarpSpecializedAdapterINS1H_15DefaultEpilogueISJ_NS5_IJlSB_lEEES1L_NS1G_6thread17LinearCombinationISJ_Li1EffLNS1M_9ScaleType4KindE0ELNS_15FloatRoundStyleE2ESJ_EENS1_15EpilogueDefaultEEEEEvvEEEEvNT_6ParamsE)
        /*0020*/ 	.word	0x00000000
.L_19:


//--------------------- .nv.compat                --------------------------
	.section	.nv.compat,"",@"SHT_CUDA_COMPAT_INFO"
	.align	4
        /*0000*/ 	.byte	0x02, 0x09, 0x01, 0x00, 0x02, 0x02, 0x04, 0x00, 0x02, 0x05, 0x05, 0x00, 0x03, 0x07, 0x01, 0x01
        /*0010*/ 	.byte	0x02, 0x03, 0x01, 0x00, 0x02, 0x06, 0x01, 0x00, 0x04, 0x0b, 0x08, 0x00, 0x00, 0x00, 0x00, 0x00
        /*0020*/ 	.byte	0x00, 0x00, 0x00, 0x00


//--------------------- .nv.info._ZN7cutlass13device_kernelINS_4gemm6kernel13GemmUniversalIN4cute5tupleIJiiiiEEENS1_10collective13CollectiveMmaINS1_34MainloopSm90TmaGmmaWarpSpecializedILi4ENS5_IJNS4_1CILi1EEESB_SB_EEENS1_35KernelTmaWarpSpecializedCooperativeEEENS5_IJNSA_ILi256EEENSA_ILi128EEENSA_ILi64EEEEEENS_6half_tENS5_IJSB_llEEESJ_SK_NS4_8TiledMMAINS4_8MMA_AtomIJNS4_4SM904GMMA26MMA_64x128x16_F32F16F16_SSILNSO_5MajorE1ELSQ_1ELNSO_7ScaleInE1ELSR_1EEEEEENS4_6LayoutINS5_IJNSA_ILi2EEESB_SB_EEENS5_IJSB_NSA_ILi0EEESX_EEEEENS5_IJNS4_10UnderscoreES10_S10_EEEEENS4_13SM90_TMA_LOADENS4_14ComposedLayoutINS4_7SwizzleILi3ELi4ELi3EEENS4_18smem_ptr_flag_bitsILi16EEENSU_INS5_IJSH_NSA_ILi8EEEEEENS5_IJSB_SH_EEEEEEEvNS4_8identityES13_S1D_vS1E_EENS_8epilogue10collective6detail29Sm90TmaWarpSpecializedAdapterINS1H_15DefaultEpilogueISJ_NS5_IJlSB_lEEES1L_NS1G_6thread17LinearCombinationISJ_Li1EffLNS1M_9ScaleType4KindE0ELNS_15FloatRoundStyleE2ESJ_EENS1_15EpilogueDefaultEEEEEvvEEEEvNT_6ParamsE --------------------------
	.section	.nv.info._ZN7cutlass13device_kernelINS_4gemm6kernel13GemmUniversalIN4cute5tupleIJiiiiEEENS1_10collective13CollectiveMmaINS1_34MainloopSm90TmaGmmaWarpSpecializedILi4ENS5_IJNS4_1CILi1EEESB_SB_EEENS1_35KernelTmaWarpSpecializedCooperativeEEENS5_IJNSA_ILi256EEENSA_ILi128EEENSA_ILi64EEEEEENS_6half_tENS5_IJSB_llEEESJ_SK_NS4_8TiledMMAINS4_8MMA_AtomIJNS4_4SM904GMMA26MMA_64x128x16_F32F16F16_SSILNSO_5MajorE1ELSQ_1ELNSO_7ScaleInE1ELSR_1EEEEEENS4_6LayoutINS5_IJNSA_ILi2EEESB_SB_EEENS5_IJSB_NSA_ILi0EEESX_EEEEENS5_IJNS4_10UnderscoreES10_S10_EEEEENS4_13SM90_TMA_LOADENS4_14ComposedLayoutINS4_7SwizzleILi3ELi4ELi3EEENS4_18smem_ptr_flag_bitsILi16EEENSU_INS5_IJSH_NSA_ILi8EEEEEENS5_IJSB_SH_EEEEEEEvNS4_8identityES13_S1D_vS1E_EENS_8epilogue10collective6detail29Sm90TmaWarpSpecializedAdapterINS1H_15DefaultEpilogueISJ_NS5_IJlSB_lEEES1L_NS1G_6thread17LinearCombinationISJ_Li1EffLNS1M_9ScaleType4KindE0ELNS_15FloatRoundStyleE2ESJ_EENS1_15EpilogueDefaultEEEEEvvEEEEvNT_6ParamsE,"",@"SHT_CUDA_INFO"
	.sectionflags	@""
	.align	4


	//----- nvinfo : EIATTR_CUDA_API_VERSION
	.align		4
        /*0000*/ 	.byte	0x04, 0x37
        /*0002*/ 	.short	(.L_21 - .L_20)
.L_20:
        /*0004*/ 	.word	0x00000082


	//----- nvinfo : EIATTR_KPARAM_INFO
	.align		4
.L_21:
        /*0008*/ 	.byte	0x04, 0x17
        /*000a*/ 	.short	(.L_23 - .L_22)
.L_22:
        /*000c*/ 	.word	0x00000000
        /*0010*/ 	.short	0x0000
        /*0012*/ 	.short	0x0070
        /*0014*/ 	.byte	0x00, 0xf0, 0x01, 0x10


	//----- nvinfo : EIATTR_SPARSE_MMA_MASK
	.align		4
.L_23:
        /*0018*/ 	.byte	0x03, 0x50
        /*001a*/ 	.short	0x0000


	//----- nvinfo : EIATTR_MAXREG_COUNT
	.align		4
        /*001c*/ 	.byte	0x03, 0x1b
        /*001e*/ 	.short	0x00a8


	//----- nvinfo : EIATTR_NUM_BARRIERS
	.align		4
        /*0020*/ 	.byte	0x02, 0x4c
        /*0022*/ 	.byte	0x01
	.zero		1


	//----- nvinfo : EIATTR_EXTERNS
	.align		4
        /*0024*/ 	.byte	0x04, 0x0f
        /*0026*/ 	.short	(.L_25 - .L_24)


	//   ....[0]....
	.align		4
.L_24:
        /*0028*/ 	.word	index@(__assertfail)


	//----- nvinfo : EIATTR_MERCURY_ISA_VERSION
	.align		4
.L_25:
        /*002c*/ 	.byte	0x03, 0x5f
        /*002e*/ 	.short	0x0101


	//----- nvinfo : EIATTR_INT_WARP_WIDE_INSTR_OFFSETS
	.align		4
        /*0030*/ 	.byte	0x04, 0x31
        /*0032*/ 	.short	(.L_27 - .L_26)


	//   ....[0]....
.L_26:
        /*0034*/ 	.word	0x000003b0


	//   ....[1]....
        /*0038*/ 	.word	0x000003e0


	//   ....[2]....
        /*003c*/ 	.word	0x000004c0


	//----- nvinfo : EIATTR_COOP_GROUP_MASK_REGIDS
	.align		4
.L_27:
        /*0040*/ 	.byte	0x04, 0x29
        /*0042*/ 	.short	(.L_29 - .L_28)


	//   ....[0]....
.L_28:
        /*0044*/ 	.word	0xffffffff


	//   ....[1]....
        /*0048*/ 	.word	0xffffffff


	//   ....[2]....
        /*004c*/ 	.word	0xffffffff


	//   ....[3]....
        /*0050*/ 	.word	0xffffffff


	//   ....[4]....
        /*0054*/ 	.word	0xffffffff


	//----- nvinfo : EIATTR_COOP_GROUP_INSTR_OFFSETS
	.align		4
.L_29:
        /*0058*/ 	.byte	0x04, 0x28
        /*005a*/ 	.short	(.L_31 - .L_30)


	//   ....[0]....
.L_30:
        /*005c*/ 	.word	0x00000060


	//   ....[1]....
        /*0060*/ 	.word	0x00000070


	//   ....[2]....
        /*0064*/ 	.word	0x00000130


	//   ....[3]....
        /*0068*/ 	.word	0x000002c0


	//   ....[4]....
        /*006c*/ 	.word	0x00000f70


	//----- nvinfo : EIATTR_REG_RECONFIG
	.align		4
.L_31:
        /*0070*/ 	.byte	0x01, 0x54
	.zero		2


	//----- nvinfo : EIATTR_SYSCALL_OFFSETS
	.align		4
        /*0074*/ 	.byte	0x04, 0x46
        /*0076*/ 	.short	(.L_33 - .L_32)


	//   ....[0]....
.L_32:
        /*0078*/ 	.word	0x00001130


	//----- nvinfo : EIATTR_MBARRIER_INSTR_OFFSETS
	.align		4
.L_33:
        /*007c*/ 	.byte	0x04, 0x39
        /*007e*/ 	.short	(.L_35 - .L_34)


	//   ....[0]....
.L_34:
        /*0080*/ 	.word	0x00000230
        /*0084*/ 	.word	0x000000ff
        /*0088*/ 	.word	0x00000000
        /*008c*/ 	.short	0x0100
        /*008e*/ 	.byte	0x08
	.zero		1


	//   ....[1]....
        /*0090*/ 	.word	0x00000240
        /*0094*/ 	.word	0x000000ff
        /*0098*/ 	.word	0x00000020
        /*009c*/ 	.short	0x0100
        /*009e*/ 	.byte	0x08
	.zero		1


	//   ....[2]....
        /*00a0*/ 	.word	0x00000250
        /*00a4*/ 	.word	0x000000ff
        /*00a8*/ 	.word	0x00000008
        /*00ac*/ 	.short	0x0100
        /*00ae*/ 	.byte	0x08
	.zero		1


	//   ....[3]....
        /*00b0*/ 	.word	0x00000260
        /*00b4*/ 	.word	0x000000ff
        /*00b8*/ 	.word	0x00000028
        /*00bc*/ 	.short	0x0100
        /*00be*/ 	.byte	0x08
	.zero		1


	//   ....[4]....
        /*00c0*/ 	.word	0x00000270
        /*00c4*/ 	.word	0x000000ff
        /*00c8*/ 	.word	0x00000010
        /*00cc*/ 	.short	0x0100
        /*00ce*/ 	.byte	0x08
	.zero		1


	//   ....[5]....
        /*00d0*/ 	.word	0x00000280
        /*00d4*/ 	.word	0x000000ff
        /*00d8*/ 	.word	0x00000030
        /*00dc*/ 	.short	0x0100
        /*00de*/ 	.byte	0x08
	.zero		1


	//   ....[6]....
        /*00e0*/ 	.word	0x00000290
        /*00e4*/ 	.word	0x000000ff
        /*00e8*/ 	.word	0x00000018
        /*00ec*/ 	.short	0x0100
        /*00ee*/ 	.byte	0x08
	.zero		1


	//   ....[7]....
        /*00f0*/ 	.word	0x000002a0
        /*00f4*/ 	.word	0x000000ff
        /*00f8*/ 	.word	0x00000038
        /*00fc*/ 	.short	0x0100
        /*00fe*/ 	.byte	0x08
	.zero		1


	//   ....[8]....
        /*0100*/ 	.word	0x00000530
        /*0104*/ 	.word	0x000000ff
        /*0108*/ 	.word	0x00000050
        /*010c*/ 	.short	0x0100
        /*010e*/ 	.byte	0x06
	.zero		1


	//   ....[9]....
        /*0110*/ 	.word	0x00000590
        /*0114*/ 	.word	0x000000ff
        /*0118*/ 	.word	0x00000058
        /*011c*/ 	.short	0x0100
        /*011e*/ 	.byte	0x06
	.zero		1


	//   ....[10]....
        /*0120*/ 	.word	0x000011b0
        /*0124*/ 	.word	0x00000003
        /*0128*/ 	.word	0x00000000
        /*012c*/ 	.short	0x010a
        /*012e*/ 	.byte	0x3f
	.zero		1


	//   ....[11]....
        /*0130*/ 	.word	0x000011f0
        /*0134*/ 	.word	0x00000003
        /*0138*/ 	.word	0x00000000
        /*013c*/ 	.short	0x010a
        /*013e*/ 	.byte	0x3f
	.zero		1


	//   ....[12]....
        /*0140*/ 	.word	0x000016c0
        /*0144*/ 	.word	0x000000ff
        /*0148*/ 	.word	0x00000000
        /*014c*/ 	.short	0x010a
        /*014e*/ 	.byte	0x07
	.zero		1


	//   ....[13]....
        /*0150*/ 	.word	0x00001700
        /*0154*/ 	.word	0x000000ff
        /*0158*/ 	.word	0x00000000
        /*015c*/ 	.short	0x010a
        /*015e*/ 	.byte	0x07
	.zero		1


	//   ....[14]....
        /*0160*/ 	.word	0x00001aa0
        /*0164*/ 	.word	0x000000ff
        /*0168*/ 	.word	0x00000000
        /*016c*/ 	.short	0x0101
        /*016e*/ 	.byte	0x07
	.zero		1


	//   ....[15]....
        /*0170*/ 	.word	0x00001c80
        /*0174*/ 	.word	0x000000ff
        /*0178*/ 	.word	0x00000000
        /*017c*/ 	.short	0x0101
        /*017e*/ 	.byte	0x04
	.zero		1


	//   ....[16]....
        /*0180*/ 	.word	0x0000b590
        /*0184*/ 	.word	0x0000000c
        /*0188*/ 	.word	0x00000020
        /*018c*/ 	.short	0x010a
        /*018e*/ 	.byte	0x3f
	.zero		1


	//   ....[17]....
        /*0190*/ 	.word	0x0000ba90
        /*0194*/ 	.word	0x00000005
        /*0198*/ 	.word	0x00000058
        /*019c*/ 	.short	0x0101
        /*019e*/ 	.byte	0x3f
	.zero		1


	//   ....[18]....
        /*01a0*/ 	.word	0x0000c190
        /*01a4*/ 	.word	0x00000007
        /*01a8*/ 	.word	0x00000000
        /*01ac*/ 	.short	0x010a
        /*01ae*/ 	.byte	0x3f
	.zero		1


	//   ....[19]....
        /*01b0*/ 	.word	0x0000c210
        /*01b4*/ 	.word	0x00000006
        /*01b8*/ 	.word	0x00000000
        /*01bc*/ 	.short	0x010a
        /*01be*/ 	.byte	0x3f
	.zero		1


	//   ....[20]....
        /*01c0*/ 	.word	0x0000c2a0
        /*01c4*/ 	.word	0x00000007
        /*01c8*/ 	.word	0x00000000
        /*01cc*/ 	.short	0x010a
        /*01ce*/ 	.byte	0x3f
	.zero		1


	//   ....[21]....
        /*01d0*/ 	.word	0x0000c330
        /*01d4*/ 	.word	0x00000005
        /*01d8*/ 	.word	0x00000000
        /*01dc*/ 	.short	0x010a
        /*01de*/ 	.byte	0x3f
	.zero		1


	//   ....[22]....
        /*01e0*/ 	.word	0x0000c390
        /*01e4*/ 	.word	0x00000003
        /*01e8*/ 	.word	0x00000000
        /*01ec*/ 	.short	0x010a
        /*01ee*/ 	.byte	0x3f
	.zero		1


	//   ....[23]....
        /*01f0*/ 	.word	0x0000c3f0
        /*01f4*/ 	.word	0x00000004
        /*01f8*/ 	.word	0x00000000
        /*01fc*/ 	.short	0x010a
        /*01fe*/ 	.byte	0x3f
	.zero		1


	//   ....[24]....
        /*0200*/ 	.word	0x0000c4c0
        /*0204*/ 	.word	0x0000000c
        /*0208*/ 	.word	0x00000020
        /*020c*/ 	.short	0x010a
        /*020e*/ 	.byte	0x3f
	.zero		1


	//   ....[25]....
        /*0210*/ 	.word	0x0000c590
        /*0214*/ 	.word	0x00000007
        /*0218*/ 	.word	0x00000000
        /*021c*/ 	.short	0x010a
        /*021e*/ 	.byte	0x3f
	.zero		1


	//   ....[26]....
        /*0220*/ 	.word	0x0000c5e0
        /*0224*/ 	.word	0x00000006
        /*0228*/ 	.word	0x00000000
        /*022c*/ 	.short	0x010a
        /*022e*/ 	.byte	0x3f
	.zero		1


	//   ....[27]....
        /*0230*/ 	.word	0x0000c630
        /*0234*/ 	.word	0x00000007
        /*0238*/ 	.word	0x00000000
        /*023c*/ 	.short	0x010a
        /*023e*/ 	.byte	0x3f
	.zero		1


	//----- nvinfo : EIATTR_NUM_MBARRIERS
	.align		4
.L_35:
        /*0240*/ 	.byte	0x03, 0x38
        /*0242*/ 	.short	0x000a


	//----- nvinfo : EIATTR_EXIT_INSTR_OFFSETS
	.align		4
        /*0244*/ 	.byte	0x04, 0x1c
        /*0246*/ 	.short	(.L_37 - .L_36)


	//   ....[0]....
.L_36:
        /*0248*/ 	.word	0x000005e0


	//   ....[1]....
        /*024c*/ 	.word	0x00000ea0


	//   ....[2]....
        /*0250*/ 	.word	0x0000abb0


	//   ....[3]....
        /*0254*/ 	.word	0x0000b1e0


	//   ....[4]....
        /*0258*/ 	.word	0x0000c380


	//----- nvinfo : EIATTR_MAX_THREADS
	.align		4
.L_37:
        /*025c*/ 	.byte	0x04, 0x05
        /*025e*/ 	.short	(.L_39 - .L_38)
.L_38:
        /*0260*/ 	.word	0x00000180
        /*0264*/ 	.word	0x00000001
        /*0268*/ 	.word	0x00000001


	//----- nvinfo : EIATTR_CRS_STACK_SIZE
	.align		4
.L_39:
        /*026c*/ 	.byte	0x04, 0x1e
        /*026e*/ 	.short	(.L_41 - .L_40)
.L_40:
        /*0270*/ 	.word	0x00000000


	//----- nvinfo : EIATTR_CBANK_PARAM_SIZE
	.align		4
.L_41:
        /*0274*/ 	.byte	0x03, 0x19
        /*0276*/ 	.short	0x0470


	//----- nvinfo : EIATTR_PARAM_CBANK
	.align		4
        /*0278*/ 	.byte	0x04, 0x0a
        /*027a*/ 	.short	(.L_43 - .L_42)
	.align		4
.L_42:
        /*027c*/ 	.word	index@(.nv.constant0._ZN7cutlass13device_kernelINS_4gemm6kernel13GemmUniversalIN4cute5tupleIJiiiiEEENS1_10collective13CollectiveMmaINS1_34MainloopSm90TmaGmmaWarpSpecializedILi4ENS5_IJNS4_1CILi1EEESB_SB_EEENS1_35KernelTmaWarpSpecializedCooperativeEEENS5_IJNSA_ILi256EEENSA_ILi128EEENSA_ILi64EEEEEENS_6half_tENS5_IJSB_llEEESJ_SK_NS4_8TiledMMAINS4_8MMA_AtomIJNS4_4SM904GMMA26MMA_64x128x16_F32F16F16_SSILNSO_5MajorE1ELSQ_1ELNSO_7ScaleInE1ELSR_1EEEEEENS4_6LayoutINS5_IJNSA_ILi2EEESB_SB_EEENS5_IJSB_NSA_ILi0EEESX_EEEEENS5_IJNS4_10UnderscoreES10_S10_EEEEENS4_13SM90_TMA_LOADENS4_14ComposedLayoutINS4_7SwizzleILi3ELi4ELi3EEENS4_18smem_ptr_flag_bitsILi16EEENSU_INS5_IJSH_NSA_ILi8EEEEEENS5_IJSB_SH_EEEEEEEvNS4_8identityES13_S1D_vS1E_EENS_8epilogue10collective6detail29Sm90TmaWarpSpecializedAdapterINS1H_15DefaultEpilogueISJ_NS5_IJlSB_lEEES1L_NS1G_6thread17LinearCombinationISJ_Li1EffLNS1M_9ScaleType4KindE0ELNS_15FloatRoundStyleE2ESJ_EENS1_15EpilogueDefaultEEEEEvvEEEEvNT_6ParamsE)
        /*0280*/ 	.short	0x0210
        /*0282*/ 	.short	0x0470


	//----- nvinfo : EIATTR_SW_WAR
	.align		4
.L_43:
        /*0284*/ 	.byte	0x04, 0x36
        /*0286*/ 	.short	(.L_45 - .L_44)
.L_44:
        /*0288*/ 	.word	0x00000008
.L_45:


//--------------------- .nv.callgraph             --------------------------
	.section	.nv.callgraph,"",@"SHT_CUDA_CALLGRAPH"
	.align	4
	.sectionentsize	8
	.align		4
        /*0000*/ 	.word	0x00000000
	.align		4
        /*0004*/ 	.word	0xffffffff
	.align		4
        /*0008*/ 	.word	index@(_ZN7cutlass13device_kernelINS_4gemm6kernel13GemmUniversalIN4cute5tupleIJiiiiEEENS1_10collective13CollectiveMmaINS1_34MainloopSm90TmaGmmaWarpSpecializedILi4ENS5_IJNS4_1CILi1EEESB_SB_EEENS1_35KernelTmaWarpSpecializedCooperativeEEENS5_IJNSA_ILi256EEENSA_ILi128EEENSA_ILi64EEEEEENS_6half_tENS5_IJSB_llEEESJ_SK_NS4_8TiledMMAINS4_8MMA_AtomIJNS4_4SM904GMMA26MMA_64x128x16_F32F16F16_SSILNSO_5MajorE1ELSQ_1ELNSO_7ScaleInE1ELSR_1EEEEEENS4_6LayoutINS5_IJNSA_ILi2EEESB_SB_EEENS5_IJSB_NSA_ILi0EEESX_EEEEENS5_IJNS4_10UnderscoreES10_S10_EEEEENS4_13SM90_TMA_LOADENS4_14ComposedLayoutINS4_7SwizzleILi3ELi4ELi3EEENS4_18smem_ptr_flag_bitsILi16EEENSU_INS5_IJSH_NSA_ILi8EEEEEENS5_IJSB_SH_EEEEEEEvNS4_8identityES13_S1D_vS1E_EENS_8epilogue10collective6detail29Sm90TmaWarpSpecializedAdapterINS1H_15DefaultEpilogueISJ_NS5_IJlSB_lEEES1L_NS1G_6thread17LinearCombinationISJ_Li1EffLNS1M_9ScaleType4KindE0ELNS_15FloatRoundStyleE2ESJ_EENS1_15EpilogueDefaultEEEEEvvEEEEvNT_6ParamsE)
	.align		4
        /*000c*/ 	.word	index@(__assertfail)
	.align		4
        /*0010*/ 	.word	0x00000000
	.align		4
        /*0014*/ 	.word	0xfffffffe
	.align		4
        /*0018*/ 	.word	0x00000000
	.align		4
        /*001c*/ 	.word	0xfffffffd
	.align		4
        /*0020*/ 	.word	0x00000000
	.align		4
        /*0024*/ 	.word	0xfffffffc


//--------------------- .nv.constant4             --------------------------
	.section	.nv.constant4,"a",@progbits
	.align	8
	.align		8
.nv.constant4:
        /*0000*/ 	.dword	__assertfail
	.align		8
        /*0008*/ 	.dword	__unnamed_1
	.align		8
        /*0010*/ 	.dword	_ZN40_INTERNAL_4f2a7738_4_k_cu_4e5bff6b_256104cuda3std3__45__cpo5beginE
	.align		8
        /*0018*/ 	.dword	_ZN40_INTERNAL_4f2a7738_4_k_cu_4e5bff6b_256104cuda3std3__45__cpo3endE
	.align		8
        /*0020*/ 	.dword	_ZN40_INTERNAL_4f2a7738_4_k_cu_4e5bff6b_256104cuda3std3__45__cpo6cbeginE
	.align		8
        /*0028*/ 	.dword	_ZN40_INTERNAL_4f2a7738_4_k_cu_4e5bff6b_256104cuda3std3__45__cpo4cendE
	.align		8
        /*0030*/ 	.dword	_ZN40_INTERNAL_4f2a7738_4_k_cu_4e5bff6b_256104cuda3std3__442_GLOBAL__N__4f2a7738_4_k_cu_4e5bff6b_256106ignoreE
	.align		8
        /*0038*/ 	.dword	_ZN40_INTERNAL_4f2a7738_4_k_cu_4e5bff6b_256104cuda3std3__419piecewise_constructE
	.align		8
        /*0040*/ 	.dword	_ZN40_INTERNAL_4f2a7738_4_k_cu_4e5bff6b_256104cuda3std3__48in_placeE
	.align		8
        /*0048*/ 	.dword	_ZN40_INTERNAL_4f2a7738_4_k_cu_4e5bff6b_256104cuda3std6ranges3__45__cpo4swapE
	.align		8
        /*0050*/ 	.dword	_ZN40_INTERNAL_4f2a7738_4_k_cu_4e5bff6b_256104cuda3std6ranges3__45__cpo9iter_moveE
	.align		8
        /*0058*/ 	.dword	_ZN40_INTERNAL_4f2a7738_4_k_cu_4e5bff6b_256104cute7productE
	.align		8
        /*0060*/ 	.dword	_ZN40_INTERNAL_4f2a7738_4_k_cu_4e5bff6b_256104cute1_E
	.align		8
        /*0068*/ 	.dword	$str$22
	.align		8
        /*0070*/ 	.dword	$str$23


//--------------------- .text._ZN7cutlass13device_kernelINS_4gemm6kernel13GemmUniversalIN4cute5tupleIJiiiiEEENS1_10collective13CollectiveMmaINS1_34MainloopSm90TmaGmmaWarpSpecializedILi4ENS5_IJNS4_1CILi1EEESB_SB_EEENS1_35KernelTmaWarpSpecializedCooperativeEEENS5_IJNSA_ILi256EEENSA_ILi128EEENSA_ILi64EEEEEENS_6half_tENS5_IJSB_llEEESJ_SK_NS4_8TiledMMAINS4_8MMA_AtomIJNS4_4SM904GMMA26MMA_64x128x16_F32F16F16_SSILNSO_5MajorE1ELSQ_1ELNSO_7ScaleInE1ELSR_1EEEEEENS4_6LayoutINS5_IJNSA_ILi2EEESB_SB_EEENS5_IJSB_NSA_ILi0EEESX_EEEEENS5_IJNS4_10UnderscoreES10_S10_EEEEENS4_13SM90_TMA_LOADENS4_14ComposedLayoutINS4_7SwizzleILi3ELi4ELi3EEENS4_18smem_ptr_flag_bitsILi16EEENSU_INS5_IJSH_NSA_ILi8EEEEEENS5_IJSB_SH_EEEEEEEvNS4_8identityES13_S1D_vS1E_EENS_8epilogue10collective6detail29Sm90TmaWarpSpecializedAdapterINS1H_15DefaultEpilogueISJ_NS5_IJlSB_lEEES1L_NS1G_6thread17LinearCombinationISJ_Li1EffLNS1M_9ScaleType4KindE0ELNS_15FloatRoundStyleE2ESJ_EENS1_15EpilogueDefaultEEEEEvvEEEEvNT_6ParamsE --------------------------
	.section	.text._ZN7cutlass13device_kernelINS_4gemm6kernel13GemmUniversalIN4cute5tupleIJiiiiEEENS1_10collective13CollectiveMmaINS1_34MainloopSm90TmaGmmaWarpSpecializedILi4ENS5_IJNS4_1CILi1EEESB_SB_EEENS1_35KernelTmaWarpSpecializedCooperativeEEENS5_IJNSA_ILi256EEENSA_ILi128EEENSA_ILi64EEEEEENS_6half_tENS5_IJSB_llEEESJ_SK_NS4_8TiledMMAINS4_8MMA_AtomIJNS4_4SM904GMMA26MMA_64x128x16_F32F16F16_SSILNSO_5MajorE1ELSQ_1ELNSO_7ScaleInE1ELSR_1EEEEEENS4_6LayoutINS5_IJNSA_ILi2EEESB_SB_EEENS5_IJSB_NSA_ILi0EEESX_EEEEENS5_IJNS4_10UnderscoreES10_S10_EEEEENS4_13SM90_TMA_LOADENS4_14ComposedLayoutINS4_7SwizzleILi3ELi4ELi3EEENS4_18smem_ptr_flag_bitsILi16EEENSU_INS5_IJSH_NSA_ILi8EEEEEENS5_IJSB_SH_EEEEEEEvNS4_8identityES13_S1D_vS1E_EENS_8epilogue10collective6detail29Sm90TmaWarpSpecializedAdapterINS1H_15DefaultEpilogueISJ_NS5_IJlSB_lEEES1L_NS1G_6thread17LinearCombinationISJ_Li1EffLNS1M_9ScaleType4KindE0ELNS_15FloatRoundStyleE2ESJ_EENS1_15EpilogueDefaultEEEEEvvEEEEvNT_6ParamsE,"ax",@progbits
	.align	128
.text._ZN7cutlass13device_kernelINS_4gemm6kernel13GemmUniversalIN4cute5tupleIJiiiiEEENS1_10collective13CollectiveMmaINS1_34MainloopSm90TmaGmmaWarpSpecializedILi4ENS5_IJNS4_1CILi1EEESB_SB_EEENS1_35KernelTmaWarpSpecializedCooperativeEEENS5_IJNSA_ILi256EEENSA_ILi128EEENSA_ILi64EEEEEENS_6half_tENS5_IJSB_llEEESJ_SK_NS4_8TiledMMAINS4_8MMA_AtomIJNS4_4SM904GMMA26MMA_64x128x16_F32F16F16_SSILNSO_5MajorE1ELSQ_1ELNSO_7ScaleInE1ELSR_1EEEEEENS4_6LayoutINS5_IJNSA_ILi2EEESB_SB_EEENS5_IJSB_NSA_ILi0EEESX_EEEEENS5_IJNS4_10UnderscoreES10_S10_EEEEENS4_13SM90_TMA_LOADENS4_14ComposedLayoutINS4_7SwizzleILi3ELi4ELi3EEENS4_18smem_ptr_flag_bitsILi16EEENSU_INS5_IJSH_NSA_ILi8EEEEEENS5_IJSB_SH_EEEEEEEvNS4_8identityES13_S1D_vS1E_EENS_8epilogue10collective6detail29Sm90TmaWarpSpecializedAdapterINS1H_15DefaultEpilogueISJ_NS5_IJlSB_lEEES1L_NS1G_6thread17LinearCombinationISJ_Li1EffLNS1M_9ScaleType4KindE0ELNS_15FloatRoundStyleE2ESJ_EENS1_15EpilogueDefaultEEEEEvvEEEEvNT_6ParamsE:
        .type           _ZN7cutlass13device_kernelINS_4gemm6kernel13GemmUniversalIN4cute5tupleIJiiiiEEENS1_10collective13CollectiveMmaINS1_34MainloopSm90TmaGmmaWarpSpecializedILi4ENS5_IJNS4_1CILi1EEESB_SB_EEENS1_35KernelTmaWarpSpecializedCooperativeEEENS5_IJNSA_ILi256EEENSA_ILi128EEENSA_ILi64EEEEEENS_6half_tENS5_IJSB_llEEESJ_SK_NS4_8TiledMMAINS4_8MMA_AtomIJNS4_4SM904GMMA26MMA_64x128x16_F32F16F16_SSILNSO_5MajorE1ELSQ_1ELNSO_7ScaleInE1ELSR_1EEEEEENS4_6LayoutINS5_IJNSA_ILi2EEESB_SB_EEENS5_IJSB_NSA_ILi0EEESX_EEEEENS5_IJNS4_10UnderscoreES10_S10_EEEEENS4_13SM90_TMA_LOADENS4_14ComposedLayoutINS4_7SwizzleILi3ELi4ELi3EEENS4_18smem_ptr_flag_bitsILi16EEENSU_INS5_IJSH_NSA_ILi8EEEEEENS5_IJSB_SH_EEEEEEEvNS4_8identityES13_S1D_vS1E_EENS_8epilogue10collective6detail29Sm90TmaWarpSpecializedAdapterINS1H_15DefaultEpilogueISJ_NS5_IJlSB_lEEES1L_NS1G_6thread17LinearCombinationISJ_Li1EffLNS1M_9ScaleType4KindE0ELNS_15FloatRoundStyleE2ESJ_EENS1_15EpilogueDefaultEEEEEvvEEEEvNT_6ParamsE,@function
        .size           _ZN7cutlass13device_kernelINS_4gemm6kernel13GemmUniversalIN4cute5tupleIJiiiiEEENS1_10collective13CollectiveMmaINS1_34MainloopSm90TmaGmmaWarpSpecializedILi4ENS5_IJNS4_1CILi1EEESB_SB_EEENS1_35KernelTmaWarpSpecializedCooperativeEEENS5_IJNSA_ILi256EEENSA_ILi128EEENSA_ILi64EEEEEENS_6half_tENS5_IJSB_llEEESJ_SK_NS4_8TiledMMAINS4_8MMA_AtomIJNS4_4SM904GMMA26MMA_64x128x16_F32F16F16_SSILNSO_5MajorE1ELSQ_1ELNSO_7ScaleInE1ELSR_1EEEEEENS4_6LayoutINS5_IJNSA_ILi2EEESB_SB_EEENS5_IJSB_NSA_ILi0EEESX_EEEEENS5_IJNS4_10UnderscoreES10_S10_EEEEENS4_13SM90_TMA_LOADENS4_14ComposedLayoutINS4_7SwizzleILi3ELi4ELi3EEENS4_18smem_ptr_flag_bitsILi16EEENSU_INS5_IJSH_NSA_ILi8EEEEEENS5_IJSB_SH_EEEEEEEvNS4_8identityES13_S1D_vS1E_EENS_8epilogue10collective6detail29Sm90TmaWarpSpecializedAdapterINS1H_15DefaultEpilogueISJ_NS5_IJlSB_lEEES1L_NS1G_6thread17LinearCombinationISJ_Li1EffLNS1M_9ScaleType4KindE0ELNS_15FloatRoundStyleE2ESJ_EENS1_15EpilogueDefaultEEEEEvvEEEEvNT_6ParamsE,(.L_x_320 - _ZN7cutlass13device_kernelINS_4gemm6kernel13GemmUniversalIN4cute5tupleIJiiiiEEENS1_10collective13CollectiveMmaINS1_34MainloopSm90TmaGmmaWarpSpecializedILi4ENS5_IJNS4_1CILi1EEESB_SB_EEENS1_35KernelTmaWarpSpecializedCooperativeEEENS5_IJNSA_ILi256EEENSA_ILi128EEENSA_ILi64EEEEEENS_6half_tENS5_IJSB_llEEESJ_SK_NS4_8TiledMMAINS4_8MMA_AtomIJNS4_4SM904GMMA26MMA_64x128x16_F32F16F16_SSILNSO_5MajorE1ELSQ_1ELNSO_7ScaleInE1ELSR_1EEEEEENS4_6LayoutINS5_IJNSA_ILi2EEESB_SB_EEENS5_IJSB_NSA_ILi0EEESX_EEEEENS5_IJNS4_10UnderscoreES10_S10_EEEEENS4_13SM90_TMA_LOADENS4_14ComposedLayoutINS4_7SwizzleILi3ELi4ELi3EEENS4_18smem_ptr_flag_bitsILi16EEENSU_INS5_IJSH_NSA_ILi8EEEEEENS5_IJSB_SH_EEEEEEEvNS4_8identityES13_S1D_vS1E_EENS_8epilogue10collective6detail29Sm90TmaWarpSpecializedAdapterINS1H_15DefaultEpilogueISJ_NS5_IJlSB_lEEES1L_NS1G_6thread17LinearCombinationISJ_Li1EffLNS1M_9ScaleType4KindE0ELNS_15FloatRoundStyleE2ESJ_EENS1_15EpilogueDefaultEEEEEvvEEEEvNT_6ParamsE)
        .other          _ZN7cutlass13device_kernelINS_4gemm6kernel13GemmUniversalIN4cute5tupleIJiiiiEEENS1_10collective13CollectiveMmaINS1_34MainloopSm90TmaGmmaWarpSpecializedILi4ENS5_IJNS4_1CILi1EEESB_SB_EEENS1_35KernelTmaWarpSpecializedCooperativeEEENS5_IJNSA_ILi256EEENSA_ILi128EEENSA_ILi64EEEEEENS_6half_tENS5_IJSB_llEEESJ_SK_NS4_8TiledMMAINS4_8MMA_AtomIJNS4_4SM904GMMA26MMA_64x128x16_F32F16F16_SSILNSO_5MajorE1ELSQ_1ELNSO_7ScaleInE1ELSR_1EEEEEENS4_6LayoutINS5_IJNSA_ILi2EEESB_SB_EEENS5_IJSB_NSA_ILi0EEESX_EEEEENS5_IJNS4_10UnderscoreES10_S10_EEEEENS4_13SM90_TMA_LOADENS4_14ComposedLayoutINS4_7SwizzleILi3ELi4ELi3EEENS4_18smem_ptr_flag_bitsILi16EEENSU_INS5_IJSH_NSA_ILi8EEEEEENS5_IJSB_SH_EEEEEEEvNS4_8identityES13_S1D_vS1E_EENS_8epilogue10collective6detail29Sm90TmaWarpSpecializedAdapterINS1H_15DefaultEpilogueISJ_NS5_IJlSB_lEEES1L_NS1G_6thread17LinearCombinationISJ_Li1EffLNS1M_9ScaleType4KindE0ELNS_15FloatRoundStyleE2ESJ_EENS1_15EpilogueDefaultEEEEEvvEEEEvNT_6ParamsE,@"STO_CUDA_ENTRY STV_DEFAULT"
_ZN7cutlass13device_kernelINS_4gemm6kernel13GemmUniversalIN4cute5tupleIJiiiiEEENS1_10collective13CollectiveMmaINS1_34MainloopSm90TmaGmmaWarpSpecializedILi4ENS5_IJNS4_1CILi1EEESB_SB_EEENS1_35KernelTmaWarpSpecializedCooperativeEEENS5_IJNSA_ILi256EEENSA_ILi128EEENSA_ILi64EEEEEENS_6half_tENS5_IJSB_llEEESJ_SK_NS4_8TiledMMAINS4_8MMA_AtomIJNS4_4SM904GMMA26MMA_64x128x16_F32F16F16_SSILNSO_5MajorE1ELSQ_1ELNSO_7ScaleInE1ELSR_1EEEEEENS4_6LayoutINS5_IJNSA_ILi2EEESB_SB_EEENS5_IJSB_NSA_ILi0EEESX_EEEEENS5_IJNS4_10UnderscoreES10_S10_EEEEENS4_13SM90_TMA_LOADENS4_14ComposedLayoutINS4_7SwizzleILi3ELi4ELi3EEENS4_18smem_ptr_flag_bitsILi16EEENSU_INS5_IJSH_NSA_ILi8EEEEEENS5_IJSB_SH_EEEEEEEvNS4_8identityES13_S1D_vS1E_EENS_8epilogue10collective6detail29Sm90TmaWarpSpecializedAdapterINS1H_15DefaultEpilogueISJ_NS5_IJlSB_lEEES1L_NS1G_6thread17LinearCombinationISJ_Li1EffLNS1M_9ScaleType4KindE0ELNS_15FloatRoundStyleE2ESJ_EENS1_15EpilogueDefaultEEEEEvvEEEEvNT_6ParamsE:
[----:B------:R-:W0:Y:S01]  /*0000*/  LDC R1, c[0x0][0x28] ;  /* 0x00000a00ff017b82 */ /* 0x000e220000000800 */
[----:B------:R-:W1:Y:S01]  /*0010*/  S2R R18, SR_TID.X ;  /* 0x0000000000127919 */ /* 0x000e620000002100 */
[----:B------:R-:W-:Y:S01]  /*0020*/  ELECT P0, URZ, PT ;  /* 0x00000000003f782f */ /* 0x000fe20003800000 */
[----:B------:R-:W-:Y:S01]  /*0030*/  BSSY B0, `(.L_x_0) ;  /* 0x000000f000007945 */ /* 0x000fe20003800000 */
[--C-:B-1----:R-:W-:Y:S02]  /*0040*/  SHF.R.U32.HI R0, RZ, 0x5, R18.reuse ;  /* 0x00000005ff007819 */ /* 0x102fe40000011612 */
[----:B------:R-:W-:-:S03]  /*0050*/  SHF.R.U32.HI R22, RZ, 0x7, R18 ;  /* 0x00000007ff167819 */ /* 0x000fc60000011612 */
[----:B------:R-:W1:Y:S04]  /*0060*/  SHFL.IDX PT, R5, R0, RZ, 0x1f ;  /* 0x00001fff00057589 */ /* 0x000e6800000e0000 */
[----:B------:R2:W3:Y:S01]  /*0070*/  SHFL.IDX PT, R8, R22, RZ, 0x1f ;  /* 0x00001fff16087589 */ /* 0x0004e200000e0000 */
[----:B-1----:R-:W-:-:S13]  /*0080*/  ISETP.NE.OR P0, PT, R5, RZ, !P0 ;  /* 0x000000ff0500720c */ /* 0x002fda0004705670 */
[----:B0-23--:R-:W-:Y:S05]  /*0090*/  @P0 BRA `(.L_x_1) ;  /* 0x0000000000200947 */ /* 0x00dfea0003800000 */
[----:B------:R-:W-:Y:S02]  /*00a0*/  ULDC.64 UR4, c[0x0][0x198] ;  /* 0x0000660000047ab9 */ /* 0x000fe40000000a00 */
[----:B------:R-:W-:Y:S02]  /*00b0*/  UIADD3 UR6, UP0, UR4, 0xf0, URZ ;  /* 0x000000f004067890 */ /* 0x000fe4000ff1e03f */
[----:B------:R-:W-:Y:S02]  /*00c0*/  UIADD3 UR4, UP1, UR4, 0x1f0, URZ ;  /* 0x000001f004047890 */ /* 0x000fe4000ff3e03f */
[----:B------:R-:W-:Y:S02]  /*00d0*/  UIADD3.X UR7, URZ, UR5, URZ, UP0, !UPT ;  /* 0x000000053f077290 */ /* 0x000fe400087fe43f */
[----:B------:R-:W-:-:S07]  /*00e0*/  UIADD3.X UR5, URZ, UR5, URZ, UP1, !UPT ;  /* 0x000000053f057290 */ /* 0x000fce0008ffe43f */
[----:B------:R0:W-:Y:S02]  /*00f0*/  UTMACCTL.PF [UR6] ;  /* 0x00000000060079b9 */ /* 0x0001e40008040000 */
[----:B------:R0:W-:Y:S02]  /*0100*/  UTMACCTL.PF [UR4] ;  /* 0x00000000040079b9 */ /* 0x0001e40008040000 */
[----:B0-----:R-:W-:Y:S01]  /*0110*/  NOP ;  /* 0x0000000000007918 */ /* 0x001fe20000000000 */
.L_x_1:
[----:B------:R-:W-:Y:S05]  /*0120*/  BSYNC B0 ;  /* 0x0000000000007941 */ /* 0x000fea0003800000 */
.L_x_0:
[----:B------:R-:W0:Y:S02]  /*0130*/  SHFL.IDX PT, R2, R0, RZ, 0x1f ;  /* 0x00001fff00027589 */ /* 0x000e2400000e0000 */
[----:B0-----:R-:W-:-:S13]  /*0140*/  ISETP.NE.AND P0, PT, R2, RZ, PT ;  /* 0x000000ff0200720c */ /* 0x001fda0003f05270 */
[----:B------:R-:W-:Y:S05]  /*0150*/  @P0 BRA `(.L_x_2) ;  /* 0x0000000000580947 */ /* 0x000fea0003800000 */
[----:B------:R-:W0:Y:S01]  /*0160*/  S2UR UR8, SR_CgaCtaId ;  /* 0x00000000000879c3 */ /* 0x000e220000008800 */
[----:B------:R-:W-:Y:S01]  /*0170*/  UMOV UR4, 0x400 ;  /* 0x0000040000047882 */ /* 0x000fe20000000000 */
[----:B------:R-:W-:Y:S01]  /*0180*/  UMOV UR5, 0x1 ;  /* 0x0000000100057882 */ /* 0x000fe20000000000 */
[----:B------:R-:W-:Y:S01]  /*0190*/  UMOV UR6, 0x100 ;  /* 0x0000010000067882 */ /* 0x000fe20000000000 */
[----:B------:R-:W-:Y:S01]  /*01a0*/  ELECT P0, URZ, PT ;  /* 0x00000000003f782f */ /* 0x000fe20003800000 */
[----:B------:R-:W-:-:S04]  /*01b0*/  UIADD3 UR6, -UR6, 0x100000, URZ ;  /* 0x0010000006067890 */ /* 0x000fc8000fffe13f */
[----:B------:R-:W-:Y:S02]  /*01c0*/  USHF.L.U32 UR7, UR6, 0xb, URZ ;  /* 0x0000000b06077899 */ /* 0x000fe4000800063f */
[----:B------:R-:W-:Y:S02]  /*01d0*/  USHF.L.U32 UR6, UR6, 0x1, URZ ;  /* 0x0000000106067899 */ /* 0x000fe4000800063f */
[----:B0-----:R-:W-:Y:S02]  /*01e0*/  ULEA UR8, UR8, UR4, 0x18 ;  /* 0x0000000408087291 */ /* 0x001fe4000f8ec03f */
[----:B------:R-:W-:-:S04]  /*01f0*/  UIADD3 UR4, -UR5, 0x100000, URZ ;  /* 0x0010000005047890 */ /* 0x000fc8000fffe13f */
[----:B------:R-:W-:Y:S02]  /*0200*/  USHF.L.U32 UR5, UR4, 0xb, URZ ;  /* 0x0000000b04057899 */ /* 0x000fe4000800063f */
[----:B------:R-:W-:Y:S01]  /*0210*/  USHF.L.U32 UR4, UR4, 0x1, URZ ;  /* 0x0000000104047899 */ /* 0x000fe2000800063f */
[----:B------:R-:W0:Y:S11]  /*0220*/  FENCE.VIEW.ASYNC.S ;  /* 0x00000000000073c6 */ /* 0x000e360000000000 */
[----:B0-----:R0:W1:Y:S01]  /*0230*/  SYNCS.EXCH.64 URZ, [UR8], UR4 ;  /* 0x00000004083f75b2 */ /* 0x0010620008000100 */
[----:B------:R0:W2:Y:S01]  /*0240*/  SYNCS.EXCH.64 URZ, [UR8+0x20], UR6 ;  /* 0x00002006083f75b2 */ /* 0x0000a20008000100 */
[----:B------:R0:W3:Y:S01]  /*0250*/  SYNCS.EXCH.64 URZ, [UR8+0x8], UR4 ;  /* 0x00000804083f75b2 */ /* 0x0000e20008000100 */
[----:B------:R0:W4:Y:S01]  /*0260*/  SYNCS.EXCH.64 URZ, [UR8+0x28], UR6 ;  /* 0x00002806083f75b2 */ /* 0x0001220008000100 */
[----:B------:R0:W0:Y:S01]  /*0270*/  SYNCS.EXCH.64 URZ, [UR8+0x10], UR4 ;  /* 0x00001004083f75b2 */ /* 0x0000220008000100 */
[----:B------:R0:W0:Y:S01]  /*0280*/  SYNCS.EXCH.64 URZ, [UR8+0x30], UR6 ;  /* 0x00003006083f75b2 */ /* 0x0000220008000100 */
[----:B------:R0:W0:Y:S01]  /*0290*/  SYNCS.EXCH.64 URZ, [UR8+0x18], UR4 ;  /* 0x00001804083f75b2 */ /* 0x0000220008000100 */
[----:B------:R0:W0:Y:S01]  /*02a0*/  SYNCS.EXCH.64 URZ, [UR8+0x38], UR6 ;  /* 0x00003806083f75b2 */ /* 0x0000220008000100 */
[----:B------:R-:W-:Y:S01]  /*02b0*/  NOP ;  /* 0x0000000000007918 */ /* 0x000fe20000000000 */
.L_x_2:
[----:B------:R-:W5:Y:S01]  /*02c0*/  SHFL.IDX PT, R0, R0, RZ, 0x1f ;  /* 0x00001fff00007589 */ /* 0x000f6200000e0000 */
[----:B------:R-:W1:Y:S01]  /*02d0*/  LDC R2, c[0x0][0x65c] ;  /* 0x00019700ff027b82 */ /* 0x000e620000000800 */
[----:B------:R-:W-:Y:S02]  /*02e0*/  ELECT P0, URZ, PT ;  /* 0x00000000003f782f */ /* 0x000fe40003800000 */
[----:B------:R-:W-:Y:S01]  /*02f0*/  SHF.R.S32.HI R6, RZ, 0x1f, R5 ;  /* 0x0000001fff067819 */ /* 0x000fe20000011405 */
[----:B------:R-:W2:Y:S01]  /*0300*/  S2R R3, SR_CTAID.Y ;  /* 0x0000000000037919 */ /* 0x000ea20000002600 */
[----:B0-----:R-:W-:Y:S01]  /*0310*/  UMOV UR4, 0x20 ;  /* 0x0000002000047882 */ /* 0x001fe20000000000 */
[----:B------:R-:W-:Y:S01]  /*0320*/  ISETP.NE.AND P2, PT, R8, RZ, PT ;  /* 0x000000ff0800720c */ /* 0x000fe20003f45270 */
[----:B------:R-:W-:Y:S01]  /*0330*/  NOP ;  /* 0x0000000000007918 */ /* 0x000fe20000000000 */
[----:B------:R-:W0:Y:S01]  /*0340*/  S2R R4, SR_CTAID.X ;  /* 0x0000000000047919 */ /* 0x000e220000002500 */
[----:B------:R-:W-:Y:S01]  /*0350*/  LEA.HI R6, R6, R5, RZ, 0x2 ;  /* 0x0000000506067211 */ /* 0x000fe200078f10ff */
[----:B------:R-:W-:Y:S01]  /*0360*/  NOP ;  /* 0x0000000000007918 */ /* 0x000fe20000000000 */
[----:B-----5:R-:W-:-:S02]  /*0370*/  ISETP.NE.OR P0, PT, R0, RZ, !P0 ;  /* 0x000000ff0000720c */ /* 0x020fc40004705670 */
[----:B-1----:R-:W-:-:S04]  /*0380*/  ISETP.NE.AND P3, PT, R2, 0x1, PT ;  /* 0x000000010200780c */ /* 0x002fc80003f65270 */
[----:B------:R-:W-:Y:S02]  /*0390*/  P2R R0, PR, RZ, 0x8 ;  /* 0x00000008ff007803 */ /* 0x000fe40000000000 */
[----:B------:R-:W-:-:S05]  /*03a0*/  LOP3.LUT R0, R6, 0xfffffffc, RZ, 0xc0, !PT ;  /* 0xfffffffc06007812 */ /* 0x000fca00078ec0ff */
[----:B------:R-:W-:Y:S01]  /*03b0*/  VOTEU.ALL UP0, P0 ;  /* 0x00000000003f7886 */ /* 0x000fe20000000000 */
[----:B------:R-:W-:Y:S01]  /*03c0*/  IMAD.IADD R0, R5, 0x1, -R0 ;  /* 0x0000000105007824 */ /* 0x000fe200078e0a00 */
[----:B------:R-:W0:Y:S01]  /*03d0*/  @P3 LDC R17, c[0x0][0x10] ;  /* 0x00000400ff113b82 */ /* 0x000e220000000800 */
[----:B------:R-:W-:Y:S01]  /*03e0*/  VOTEU.ALL UP1, P0 ;  /* 0x00000000003f7886 */ /* 0x000fe20000020000 */
[----:B--2---:R-:W-:Y:S01]  /*03f0*/  @P3 IMAD.MOV.U32 R6, RZ, RZ, R3 ;  /* 0x000000ffff063224 */ /* 0x004fe200078e0003 */
[----:B------:R-:W-:Y:S01]  /*0400*/  @!UP0 UMOV UR6, 0x400 ;  /* 0x0000040000068882 */ /* 0x000fe20000000000 */
[----:B------:R-:W-:-:S04]  /*0410*/  @!UP0 UIADD3 UR4, -UR4, 0x100000, URZ ;  /* 0x0010000004048890 */ /* 0x000fc8000fffe13f */
[----:B------:R-:W-:Y:S02]  /*0420*/  @!UP0 USHF.L.U32 UR5, UR4, 0xb, URZ ;  /* 0x0000000b04058899 */ /* 0x000fe4000800063f */
[----:B------:R-:W-:Y:S01]  /*0430*/  @!UP0 USHF.L.U32 UR4, UR4, 0x1, URZ ;  /* 0x0000000104048899 */ /* 0x000fe2000800063f */
[----:B------:R-:W-:Y:S02]  /*0440*/  @P3 IMAD.MOV.U32 R7, RZ, RZ, RZ ;  /* 0x000000ffff073224 */ /* 0x000fe400078e00ff */
[----:B------:R-:W-:Y:S01]  /*0450*/  IMAD.MOV.U32 R5, RZ, RZ, RZ ;  /* 0x000000ffff057224 */ /* 0x000fe200078e00ff */
[----:B------:R-:W1:Y:S01]  /*0460*/  @!UP0 S2UR UR7, SR_CgaCtaId ;  /* 0x00000000000789c3 */ /* 0x000e620000008800 */
[----:B------:R-:W-:-:S07]  /*0470*/  @P3 IMAD.MOV.U32 R11, RZ, RZ, RZ ;  /* 0x000000ffff0b3224 */ /* 0x000fce00078e00ff */
[----:B------:R-:W2:Y:S01]  /*0480*/  @!P3 LDC R9, c[0x0][0xc] ;  /* 0x00000300ff09bb82 */ /* 0x000ea20000000800 */
[----:B0-----:R-:W-:-:S04]  /*0490*/  @P3 IMAD.WIDE.U32 R16, R4, R17, R6 ;  /* 0x0000001104103225 */ /* 0x001fc800078e0006 */
[----:B------:R-:W-:Y:S01]  /*04a0*/  @P3 IMAD.IADD R17, R17, 0x1, R11 ;  /* 0x0000000111113824 */ /* 0x000fe200078e020b */
[----:B-1----:R-:W-:Y:S01]  /*04b0*/  @!UP0 ULEA UR6, UR7, UR6, 0x18 ;  /* 0x0000000607068291 */ /* 0x002fe2000f8ec03f */
[----:B------:R-:W-:Y:S01]  /*04c0*/  VOTEU.ALL UP0, P0 ;  /* 0x00000000003f7886 */ /* 0x000fe20000000000 */
[----:B------:R-:W-:-:S04]  /*04d0*/  ISETP.NE.AND P0, PT, R0, 0x3, PT ;  /* 0x000000030000780c */ /* 0x000fc80003f05270 */
[----:B------:R-:W-:Y:S01]  /*04e0*/  ISETP.EQ.OR P0, PT, R0, RZ, !P0 ;  /* 0x000000ff0000720c */ /* 0x000fe20004702670 */
[----:B--2---:R-:W-:-:S03]  /*04f0*/  @!P3 IMAD.WIDE.U32 R6, R9, R3, R4 ;  /* 0x000000030906b225 */ /* 0x004fc600078e0004 */
[C---:B------:R-:W-:Y:S01]  /*0500*/  ISETP.EQ.AND P0, PT, R8.reuse, RZ, P0 ;  /* 0x000000ff0800720c */ /* 0x040fe20000702270 */
[----:B------:R-:W-:Y:S01]  /*0510*/  VIADD R8, R8, 0xffffffff ;  /* 0xffffffff08087836 */ /* 0x000fe20000000000 */
[----:B------:R-:W0:Y:S02]  /*0520*/  FENCE.VIEW.ASYNC.S ;  /* 0x00000000000073c6 */ /* 0x000e240000000000 */
[----:B0-----:R0:W3:Y:S01]  /*0530*/  @!UP0 SYNCS.EXCH.64 URZ, [UR6+0x50], UR4 ;  /* 0x00005004063f85b2 */ /* 0x0010e20008000100 */
[----:B------:R-:W-:Y:S01]  /*0540*/  @!P3 MOV R16, R6 ;  /* 0x000000060010b202 */ /* 0x000fe20000000f00 */
[----:B------:R-:W-:Y:S01]  /*0550*/  @!P3 IMAD.MOV.U32 R17, RZ, RZ, R7 ;  /* 0x000000ffff11b224 */ /* 0x000fe200078e0007 */
[----:B------:R-:W-:Y:S02]  /*0560*/  SEL R19, RZ, 0x1, !P0 ;  /* 0x00000001ff137807 */ /* 0x000fe40004000000 */
[----:B------:R-:W-:-:S04]  /*0570*/  ISETP.GE.U32.AND P1, PT, R8, 0x2, PT ;  /* 0x000000020800780c */ /* 0x000fc80003f26070 */
[----:B------:R-:W-:Y:S01]  /*0580*/  SEL R19, R19, 0x2, P1 ;  /* 0x0000000213137807 */ /* 0x000fe20000800000 */
[----:B------:R0:W3:Y:S01]  /*0590*/  @!UP1 SYNCS.EXCH.64 URZ, [UR6+0x58], UR4 ;  /* 0x00005804063f95b2 */ /* 0x0000e20008000100 */
[----:B------:R-:W-:Y:S01]  /*05a0*/  NOP ;  /* 0x0000000000007918 */ /* 0x000fe20000000000 */
[----:B---34-:R-:W-:Y:S06]  /*05b0*/  BAR.SYNC.DEFER_BLOCKING 0x0 ;  /* 0x0000000000007b1d */ /* 0x018fec0000010000 */
[----:B------:R-:W-:Y:S05]  /*05c0*/  @!P2 BRA `(.L_x_3) ;  /* 0x000000a4007ca947 */ /* 0x000fea0003800000 */
[----:B------:R-:W-:-:S13]  /*05d0*/  ISETP.GT.U32.AND P0, PT, R8, 0x1, PT ;  /* 0x000000010800780c */ /* 0x000fda0003f04070 */
[----:B0-----:R-:W-:Y:S05]  /*05e0*/  @P0 EXIT ;  /* 0x000000000000094d */ /* 0x001fea0003800000 */
[----:B------:R-:W-:Y:S01]  /*05f0*/  ULDC.64 UR4, c[0x0][0x650] ;  /* 0x0001940000047ab9 */ /* 0x000fe20000000a00 */
[----:B------:R-:W-:Y:S01]  /*0600*/  PRMT R0, RZ, 0x7610, R0 ;  /* 0x00007610ff007816 */ /* 0x000fe20000000000 */
[----:B------:R-:W-:Y:S01]  /*0610*/  IMAD.MOV.U32 R152, RZ, RZ, -0x1 ;  /* 0xffffffffff987424 */ /* 0x000fe200078e00ff */
[----:B------:R-:W-:Y:S01]  /*0620*/  ISETP.GE.U32.AND P0, PT, R16, UR4, PT ;  /* 0x0000000410007c0c */ /* 0x000fe2000bf06070 */
[----:B------:R-:W-:Y:S02]  /*0630*/  IMAD.MOV.U32 R153, RZ, RZ, -0x1 ;  /* 0xffffffffff997424 */ /* 0x000fe400078e00ff */
[----:B------:R-:W-:Y:S01]  /*0640*/  IMAD.MOV.U32 R23, RZ, RZ, -0x1 ;  /* 0xffffffffff177424 */ /* 0x000fe200078e00ff */
[----:B------:R-:W-:-:S13]  /*0650*/  ISETP.GE.U32.AND.EX P0, PT, R17, UR5, PT, P0 ;  /* 0x0000000511007c0c */ /* 0x000fda000bf06100 */
[----:B------:R-:W-:Y:S05]  /*0660*/  @P0 BRA `(.L_x_4) ;  /* 0x0000000400540947 */ /* 0x000fea0003800000 */
[----:B------:R-:W0:Y:S01]  /*0670*/  LDC.64 R14, c[0x0][0x628] ;  /* 0x00018a00ff0e7b82 */ /* 0x000e220000000a00 */
[----:B------:R-:W-:Y:S02]  /*0680*/  IMAD.MOV.U32 R6, RZ, RZ, R16 ;  /* 0x000000ffff067224 */ /* 0x000fe400078e0010 */
[----:B------:R-:W-:-:S05]  /*0690*/  IMAD.MOV.U32 R7, RZ, RZ, R17 ;  /* 0x000000ffff077224 */ /* 0x000fca00078e0011 */
[----:B------:R-:W1:Y:S08]  /*06a0*/  LDC R0, c[0x0][0x630] ;  /* 0x00018c00ff007b82 */ /* 0x000e700000000800 */
[----:B------:R-:W2:Y:S01]  /*06b0*/  LDC.64 R20, c[0x0][0x620] ;  /* 0x00018800ff147b82 */ /* 0x000ea20000000a00 */
[----:B0-----:R-:W-:-:S04]  /*06c0*/  ISETP.NE.U32.AND P0, PT, R14, RZ, PT ;  /* 0x000000ff0e00720c */ /* 0x001fc80003f05070 */
[----:B------:R-:W-:-:S13]  /*06d0*/  ISETP.NE.AND.EX P0, PT, R15, RZ, PT, P0 ;  /* 0x000000ff0f00720c */ /* 0x000fda0003f05300 */
[----:B-12---:R-:W-:Y:S05]  /*06e0*/  @!P0 BRA `(.L_x_5) ;  /* 0x0000000000288947 */ /* 0x006fea0003800000 */
[----:B------:R-:W0:Y:S02]  /*06f0*/  LDC R11, c[0x0][0x634] ;  /* 0x00018d00ff0b7b82 */ /* 0x000e240000000800 */
[----:B0-----:R-:W-:-:S05]  /*0700*/  IADD3 R11, P0, R16, R11, RZ ;  /* 0x0000000b100b7210 */ /* 0x001fca0007f1e0ff */
[----:B------:R-:W-:-:S04]  /*0710*/  IMAD.X R13, RZ, RZ, R17, P0 ;  /* 0x000000ffff0d7224 */ /* 0x000fc800000e0611 */
[----:B------:R-:W-:-:S04]  /*0720*/  IMAD.WIDE.U32 R6, R13, R14, RZ ;  /* 0x0000000e0d067225 */ /* 0x000fc800078e00ff */
[----:B------:R-:W-:-:S04]  /*0730*/  IMAD.WIDE.U32 R8, P0, R11, R15, R6 ;  /* 0x0000000f0b087225 */ /* 0x000fc80007800006 */
[----:B------:R-:W-:Y:S01]  /*0740*/  IMAD.WIDE.U32 R6, R11, R14, RZ ;  /* 0x0000000e0b067225 */ /* 0x000fe200078e00ff */
[----:B------:R-:W-:-:S03]  /*0750*/  IADD3.X R11, RZ, RZ, RZ, P0, !PT ;  /* 0x000000ffff0b7210 */ /* 0x000fc600007fe4ff */
[----:B------:R-:W-:Y:S01]  /*0760*/  IMAD.MOV.U32 R10, RZ, RZ, R9 ;  /* 0x000000ffff0a7224 */ /* 0x000fe200078e0009 */
[----:B------:R-:W-:-:S05]  /*0770*/  IADD3 RZ, P0, R7, R8, RZ ;  /* 0x0000000807ff7210 */ /* 0x000fca0007f1e0ff */
[----:B------:R-:W-:-:S08]  /*0780*/  IMAD.WIDE.U32.X R6, R13, R15, R10, P0 ;  /* 0x0000000f0d067225 */ /* 0x000fd000000e040a */
.L_x_5:
[-CC-:B------:R-:W-:Y:S01]  /*0790*/  SHF.R.U64 R23, R6, R0.reuse, R7.reuse ;  /* 0x0000000006177219 */ /* 0x180fe20000001207 */
[----:B------:R-:W0:Y:S01]  /*07a0*/  LDC R10, c[0x0][0x618] ;  /* 0x00018600ff0a7b82 */ /* 0x000e220000000800 */
[----:B------:R-:W-:Y:S01]  /*07b0*/  SHF.R.U32.HI R5, RZ, R0, R7 ;  /* 0x00000000ff057219 */ /* 0x000fe20000011607 */
[----:B------:R-:W-:Y:S01]  /*07c0*/  ULDC UR4, c[0x0][0x150] ;  /* 0x0000540000047ab9 */ /* 0x000fe20000000800 */
[----:B------:R-:W-:Y:S02]  /*07d0*/  IADD3 R9, P0, RZ, -R23, RZ ;  /* 0x80000017ff097210 */ /* 0x000fe40007f1e0ff */
[----:B------:R-:W-:-:S03]  /*07e0*/  I2FP.F32.U32 R0, R4 ;  /* 0x0000000400007245 */ /* 0x000fc60000201000 */
[----:B------:R-:W1:Y:S01]  /*07f0*/  LDC.64 R28, c[0x0][0x640] ;  /* 0x00019000ff1c7b82 */ /* 0x000e620000000a00 */
[----:B------:R-:W-:Y:S02]  /*0800*/  IMAD.X R11, RZ, RZ, ~R5, P0 ;  /* 0x000000ffff0b7224 */ /* 0x000fe400000e0e05 */
[----:B------:R-:W-:Y:S01]  /*0810*/  FMUL R0, R0, UR4 ;  /* 0x0000000400007c20 */ /* 0x000fe20008400000 */
[----:B------:R-:W-:Y:S01]  /*0820*/  IMAD.WIDE.U32 R6, R9, R20, R16 ;  /* 0x0000001409067225 */ /* 0x000fe200078e0010 */
[----:B------:R-:W-:-:S03]  /*0830*/  ULDC UR4, c[0x0][0x154] ;  /* 0x0000550000047ab9 */ /* 0x000fc60000000800 */
[----:B------:R-:W-:Y:S01]  /*0840*/  IMAD R8, R11, R20, RZ ;  /* 0x000000140b087224 */ /* 0x000fe200078e02ff */
[----:B------:R-:W2:Y:S01]  /*0850*/  LDC R5, c[0x0][0x144] ;  /* 0x00005100ff057b82 */ /* 0x000ea20000000800 */
[----:B------:R-:W3:Y:S02]  /*0860*/  F2I.U32.TRUNC.NTZ R0, R0 ;  /* 0x0000000000007305 */ /* 0x000ee4000020f000 */
[----:B------:R-:W-:-:S04]  /*0870*/  IMAD R9, R9, R21, R8 ;  /* 0x0000001509097224 */ /* 0x000fc800078e0208 */
[----:B------:R-:W-:Y:S01]  /*0880*/  IMAD.IADD R7, R7, 0x1, R9 ;  /* 0x0000000107077824 */ /* 0x000fe200078e0209 */
[----:B------:R-:W4:Y:S01]  /*0890*/  LDC R12, c[0x0][0x608] ;  /* 0x00018200ff0c7b82 */ /* 0x000f220000000800 */
[----:B------:R-:W-:-:S03]  /*08a0*/  IMAD.MOV.U32 R9, RZ, RZ, -0x1 ;  /* 0xffffffffff097424 */ /* 0x000fc600078e00ff */
[-CC-:B0-----:R-:W-:Y:S02]  /*08b0*/  SHF.R.U64 R20, R6, R10.reuse, R7.reuse ;  /* 0x0000000a06147219 */ /* 0x181fe40000001207 */
[----:B------:R-:W-:Y:S02]  /*08c0*/  I2FP.F32.U32 R6, R3 ;  /* 0x0000000300067245 */ /* 0x000fe40000201000 */
[----:B------:R-:W0:Y:S01]  /*08d0*/  LDC R26, c[0x0][0x658] ;  /* 0x00019600ff1a7b82 */ /* 0x000e220000000800 */
[----:B-1----:R-:W-:Y:S01]  /*08e0*/  ISETP.NE.U32.AND P0, PT, R28, RZ, PT ;  /* 0x000000ff1c00720c */ /* 0x002fe20003f05070 */
[----:B---3--:R-:W-:Y:S01]  /*08f0*/  IMAD.MOV R8, RZ, RZ, -R0 ;  /* 0x000000ffff087224 */ /* 0x008fe200078e0a00 */
[----:B------:R-:W-:Y:S01]  /*0900*/  SHF.R.U32.HI R7, RZ, R10, R7 ;  /* 0x0000000aff077219 */ /* 0x000fe20000011607 */
[----:B------:R-:W-:Y:S01]  /*0910*/  FMUL R6, R6, UR4 ;  /* 0x0000000406067c20 */ /* 0x000fe20008400000 */
[----:B------:R-:W-:-:S03]  /*0920*/  ISETP.NE.AND.EX P0, PT, R29, RZ, PT, P0 ;  /* 0x000000ff1d00720c */ /* 0x000fc60003f05300 */
[----:B------:R-:W1:Y:S01]  /*0930*/  LDC R14, c[0x0][0x148] ;  /* 0x00005200ff0e7b82 */ /* 0x000e620000000800 */
[----:B--2---:R-:W-:-:S07]  /*0940*/  IMAD R0, R5, R8, R4 ;  /* 0x0000000805007224 */ /* 0x004fce00078e0204 */
[----:B------:R-:W2:Y:S01]  /*0950*/  LDC R24, c[0x0][0x600] ;  /* 0x00018000ff187b82 */ /* 0x000ea20000000800 */
[-CC-:B----4-:R-:W-:Y:S02]  /*0960*/  SHF.R.U64 R30, R20, R12.reuse, R7.reuse ;  /* 0x0000000c141e7219 */ /* 0x190fe40000001207 */
[----:B------:R-:W-:Y:S01]  /*0970*/  SHF.R.U32.HI R5, RZ, R12, R7 ;  /* 0x0000000cff057219 */ /* 0x000fe20000011607 */
[----:B------:R-:W-:Y:S01]  /*0980*/  IMAD.MOV.U32 R7, RZ, RZ, 0x1 ;  /* 0x00000001ff077424 */ /* 0x000fe200078e00ff */
[----:B------:R3:W4:Y:S03]  /*0990*/  F2I.U32.TRUNC.NTZ R12, R6 ;  /* 0x00000006000c7305 */ /* 0x000726000020f000 */
[----:B------:R-:W1:Y:S01]  /*09a0*/  LDC R15, c[0x0][0x648] ;  /* 0x00019200ff0f7b82 */ /* 0x000e620000000800 */
[-C--:B0-----:R-:W-:Y:S02]  /*09b0*/  SHF.L.U32 R4, R9, R26.reuse, RZ ;  /* 0x0000001a09047219 */ /* 0x081fe400000006ff */
[----:B------:R-:W-:-:S02]  /*09c0*/  SHF.R.U64 R32, R30, R26, R5 ;  /* 0x0000001a1e207219 */ /* 0x000fc40000001205 */
[----:B------:R-:W-:Y:S02]  /*09d0*/  LOP3.LUT R11, RZ, R4, RZ, 0x33, !PT ;  /* 0x00000004ff0b7212 */ /* 0x000fe400078e33ff */
[-C--:B------:R-:W-:Y:S01]  /*09e0*/  SHF.R.U32.HI R5, RZ, R26.reuse, R5 ;  /* 0x0000001aff057219 */ /* 0x080fe20000011605 */
[----:B------:R-:W0:Y:S01]  /*09f0*/  LDC R21, c[0x0][0x638] ;  /* 0x00018e00ff157b82 */ /* 0x000e220000000800 */
[----:B------:R-:W-:Y:S01]  /*0a00*/  SHF.L.U32 R10, R7, R26, RZ ;  /* 0x0000001a070a7219 */ /* 0x000fe200000006ff */
[----:B------:R-:W-:-:S06]  /*0a10*/  IMAD.MOV.U32 R4, RZ, RZ, R32 ;  /* 0x000000ffff047224 */ /* 0x000fcc00078e0020 */
[----:B------:R-:W0:Y:S01]  /*0a20*/  LDC R152, c[0x0][0x610] ;  /* 0x00018400ff987b82 */ /* 0x000e220000000800 */
[----:B---34-:R-:W-:Y:S05]  /*0a30*/  @!P0 BRA `(.L_x_6) ;  /* 0x0000000000288947 */ /* 0x018fea0003800000 */
[----:B------:R-:W3:Y:S02]  /*0a40*/  LDC R9, c[0x0][0x64c] ;  /* 0x00019300ff097b82 */ /* 0x000ee40000000800 */
[----:B---3--:R-:W-:-:S04]  /*0a50*/  IADD3 R9, P0, R32, R9, RZ ;  /* 0x0000000920097210 */ /* 0x008fc80007f1e0ff */
[----:B------:R-:W-:-:S05]  /*0a60*/  IADD3.X R13, RZ, R5, RZ, P0, !PT ;  /* 0x00000005ff0d7210 */ /* 0x000fca00007fe4ff */
[----:B------:R-:W-:-:S04]  /*0a70*/  IMAD.WIDE.U32 R4, R13, R28, RZ ;  /* 0x0000001c0d047225 */ /* 0x000fc800078e00ff */
[----:B------:R-:W-:-:S04]  /*0a80*/  IMAD.WIDE.U32 R6, P0, R9, R29, R4 ;  /* 0x0000001d09067225 */ /* 0x000fc80007800004 */
[----:B------:R-:W-:-:S04]  /*0a90*/  IMAD.WIDE.U32 R4, R9, R28, RZ ;  /* 0x0000001c09047225 */ /* 0x000fc800078e00ff */
[----:B------:R-:W-:Y:S01]  /*0aa0*/  IMAD.X R9, RZ, RZ, RZ, P0 ;  /* 0x000000ffff097224 */ /* 0x000fe200000e06ff */
[----:B------:R-:W-:Y:S01]  /*0ab0*/  IADD3 RZ, P0, R5, R6, RZ ;  /* 0x0000000605ff7210 */ /* 0x000fe20007f1e0ff */
[----:B------:R-:W-:-:S04]  /*0ac0*/  IMAD.MOV.U32 R8, RZ, RZ, R7 ;  /* 0x000000ffff087224 */ /* 0x000fc800078e0007 */
[----:B------:R-:W-:-:S08]  /*0ad0*/  IMAD.WIDE.U32.X R4, R13, R29, R8, P0 ;  /* 0x0000001d0d047225 */ /* 0x000fd000000e0408 */
.L_x_6:
[----:B-1----:R-:W-:Y:S01]  /*0ae0*/  SHF.R.U64 R4, R4, R15, R5 ;  /* 0x0000000f04047219 */ /* 0x002fe20000001205 */
[----:B--2---:R-:W-:Y:S01]  /*0af0*/  VIADD R5, R24, 0xffffffff ;  /* 0xffffffff18057836 */ /* 0x004fe20000000000 */
[----:B------:R-:W-:Y:S01]  /*0b00*/  LOP3.LUT R11, R30, R11, RZ, 0xc0, !PT ;  /* 0x0000000b1e0b7212 */ /* 0x000fe200078ec0ff */
[----:B------:R-:W-:Y:S02]  /*0b10*/  IMAD.MOV R12, RZ, RZ, -R12 ;  /* 0x000000ffff0c7224 */ /* 0x000fe400078e0a0c */
[----:B------:R-:W-:Y:S01]  /*0b20*/  IMAD.MOV R6, RZ, RZ, -R4 ;  /* 0x000000ffff067224 */ /* 0x000fe200078e0a04 */
[----:B------:R-:W-:Y:S01]  /*0b30*/  LOP3.LUT R5, R20, R5, RZ, 0xc0, !PT ;  /* 0x0000000514057212 */ /* 0x000fe200078ec0ff */
[----:B------:R-:W-:Y:S02]  /*0b40*/  @P3 IMAD R0, R14, R12, R3 ;  /* 0x0000000c0e003224 */ /* 0x000fe400078e0203 */
[----:B------:R-:W-:Y:S02]  /*0b50*/  IMAD R11, R10, R4, R11 ;  /* 0x000000040a0b7224 */ /* 0x000fe400078e020b */
[----:B0-----:R-:W-:-:S02]  /*0b60*/  IMAD R3, R6, R21, R32 ;  /* 0x0000001506037224 */ /* 0x001fc400078e0220 */
[----:B------:R-:W-:Y:S02]  /*0b70*/  IMAD R152, R11, R152, R0 ;  /* 0x000000980b987224 */ /* 0x000fe400078e0200 */
[----:B------:R-:W-:Y:S02]  /*0b80*/  IMAD R3, R3, R24, R5 ;  /* 0x0000001803037224 */ /* 0x000fe400078e0205 */
[----:B------:R-:W-:-:S03]  /*0b90*/  IMAD.MOV.U32 R0, RZ, RZ, 0x1 ;  /* 0x00000001ff007424 */ /* 0x000fc600078e00ff */
[----:B------:R-:W-:Y:S02]  /*0ba0*/  SEL R153, R3, R152, !P3 ;  /* 0x0000009803997207 */ /* 0x000fe40005800000 */
[----:B------:R-:W-:-:S07]  /*0bb0*/  SEL R152, R152, R3, !P3 ;  /* 0x0000000398987207 */ /* 0x000fce0005800000 */
.L_x_4:
[----:B------:R-:W-:-:S08]  /*0bc0*/  NOP ;  /* 0x0000000000007918 */ /* 0x000fd00000000000 */
[----:B------:R-:W0:Y:S02]  /*0bd0*/  USETMAXREG.TRY_ALLOC.CTAPOOL UP0, 0xe8 ;  /* 0x000000e8000079c8 */ /* 0x000e240008000600 */
[----:B0-----:R-:W-:-:S13]  /*0be0*/  PLOP3.LUT P0, PT, PT, PT, UP0, 0x80, 0x0 ;  /* 0x000000000000781c */ /* 0x001fda0003f0f008 */
[----:B------:R-:W-:Y:S05]  /*0bf0*/  @!P0 BRA `(.L_x_4) ;  /* 0xfffffffc00f08947 */ /* 0x000fea000383ffff */
[----:B------:R-:W-:Y:S01]  /*0c00*/  ULDC.64 UR4, c[0x0][0x598] ;  /* 0x0001660000047ab9 */ /* 0x000fe20000000a00 */
[----:B------:R-:W-:Y:S01]  /*0c10*/  ULDC.64 UR36, c[0x0][0x208] ;  /* 0x0000820000247ab9 */ /* 0x000fe20000000a00 */
[----:B------:R-:W-:-:S04]  /*0c20*/  ISETP.NE.U32.AND P0, PT, RZ, UR4, PT ;  /* 0x00000004ff007c0c */ /* 0x000fc8000bf05070 */
[----:B------:R-:W-:-:S13]  /*0c30*/  ISETP.NE.AND.EX P0, PT, RZ, UR5, PT, P0 ;  /* 0x00000005ff007c0c */ /* 0x000fda000bf05300 */
[----:B------:R-:W-:Y:S05]  /*0c40*/  @!P0 BRA `(.L_x_7) ;  /* 0x00000000001c8947 */ /* 0x000fea0003800000 */
[----:B------:R-:W0:Y:S02]  /*0c50*/  LDC.64 R4, c[0x0][0x598] ;  /* 0x00016600ff047b82 */ /* 0x000e240000000a00 */
[----:B0-----:R-:W2:Y:S02]  /*0c60*/  LDG.E.64 R4, desc[UR36][R4.64] ;  /* 0x0000002404047981 */ /* 0x001ea4000c1e1b00 */
[----:B--2---:R-:W-:-:S04]  /*0c70*/  ISETP.NE.U32.AND P0, PT, R4, RZ, PT ;  /* 0x000000ff0400720c */ /* 0x004fc80003f05070 */
[----:B------:R-:W-:-:S13]  /*0c80*/  ISETP.NE.AND.EX P0, PT, R5, RZ, PT, P0 ;  /* 0x000000ff0500720c */ /* 0x000fda0003f05300 */
[----:B------:R-:W-:Y:S05]  /*0c90*/  @!P0 BRA `(.L_x_7) ;  /* 0x0000000000088947 */ /* 0x000fea0003800000 */
[----:B------:R0:W5:Y:S01]  /*0ca0*/  LD.E R154, desc[UR36][R4.64] ;  /* 0x00000024049a7980 */ /* 0x000162000c101900 */
[----:B------:R-:W-:Y:S05]  /*0cb0*/  BRA `(.L_x_8) ;  /* 0x0000000000247947 */ /* 0x000fea0003800000 */
.L_x_7:
[----:B------:R-:W-:Y:S02]  /*0cc0*/  ULDC.64 UR4, c[0x0][0x588] ;  /* 0x0001620000047ab9 */ /* 0x000fe40000000a00 */
[----:B------:R-:W-:-:S04]  /*0cd0*/  ISETP.NE.U32.AND P0, PT, RZ, UR4, PT ;  /* 0x00000004ff007c0c */ /* 0x000fc8000bf05070 */
[----:B------:R-:W-:-:S13]  /*0ce0*/  ISETP.NE.AND.EX P0, PT, RZ, UR5, PT, P0 ;  /* 0x00000005ff007c0c */ /* 0x000fda000bf05300 */
[----:B------:R-:W-:Y:S05]  /*0cf0*/  @!P0 BRA `(.L_x_9) ;  /* 0x00000000000c8947 */ /* 0x000fea0003800000 */
[----:B------:R-:W0:Y:S02]  /*0d00*/  LDC.64 R154, c[0x0][0x588] ;  /* 0x00016200ff9a7b82 */ /* 0x000e240000000a00 */
[----:B0-----:R1:W5:Y:S01]  /*0d10*/  LDG.E R154, desc[UR36][R154.64] ;  /* 0x000000249a9a7981 */ /* 0x001362000c1e1900 */
[----:B------:R-:W-:Y:S05]  /*0d20*/  BRA `(.L_x_8) ;  /* 0x0000000000087947 */ /* 0x000fea0003800000 */
.L_x_9:
[----:B------:R-:W-:Y:S02]  /*0d30*/  ULDC UR4, c[0x0][0x580] ;  /* 0x0001600000047ab9 */ /* 0x000fe40000000800 */
[----:B------:R-:W-:-:S07]  /*0d40*/  IMAD.U32 R154, RZ, RZ, UR4 ;  /* 0x00000004ff9a7e24 */ /* 0x000fce000f8e00ff */
.L_x_8:
[----:B------:R-:W-:Y:S02]  /*0d50*/  ULDC.64 UR4, c[0x0][0x5a0] ;  /* 0x0001680000047ab9 */ /* 0x000fe40000000a00 */
[----:B------:R-:W-:-:S04]  /*0d60*/  ISETP.NE.U32.AND P0, PT, RZ, UR4, PT ;  /* 0x00000004ff007c0c */ /* 0x000fc8000bf05070 */
[----:B------:R-:W-:-:S13]  /*0d70*/  ISETP.NE.AND.EX P0, PT, RZ, UR5, PT, P0 ;  /* 0x00000005ff007c0c */ /* 0x000fda000bf05300 */
[----:B------:R-:W-:Y:S05]  /*0d80*/  @!P0 BRA `(.L_x_10) ;  /* 0x00000000001c8947 */ /* 0x000fea0003800000 */
[----:B0-----:R-:W0:Y:S02]  /*0d90*/  LDC.64 R4, c[0x0][0x5a0] ;  /* 0x00016800ff047b82 */ /* 0x001e240000000a00 */
[----:B0-----:R-:W2:Y:S02]  /*0da0*/  LDG.E.64 R4, desc[UR36][R4.64] ;  /* 0x0000002404047981 */ /* 0x001ea4000c1e1b00 */
[----:B--2---:R-:W-:-:S04]  /*0db0*/  ISETP.NE.U32.AND P0, PT, R4, RZ, PT ;  /* 0x000000ff0400720c */ /* 0x004fc80003f05070 */
[----:B------:R-:W-:-:S13]  /*0dc0*/  ISETP.NE.AND.EX P0, PT, R5, RZ, PT, P0 ;  /* 0x000000ff0500720c */ /* 0x000fda0003f05300 */
[----:B------:R-:W-:Y:S05]  /*0dd0*/  @!P0 BRA `(.L_x_10) ;  /* 0x0000000000088947 */ /* 0x000fea0003800000 */
[----:B-1----:R0:W5:Y:S01]  /*0de0*/  LD.E R155, desc[UR36][R4.64] ;  /* 0x00000024049b7980 */ /* 0x002162000c101900 */
[----:B------:R-:W-:Y:S05]  /*0df0*/  BRA `(.L_x_11) ;  /* 0x0000000000247947 */ /* 0x000fea0003800000 */
.L_x_10:
[----:B------:R-:W-:Y:S02]  /*0e00*/  ULDC.64 UR4, c[0x0][0x590] ;  /* 0x0001640000047ab9 */ /* 0x000fe40000000a00 */
[----:B------:R-:W-:-:S04]  /*0e10*/  ISETP.NE.U32.AND P0, PT, RZ, UR4, PT ;  /* 0x00000004ff007c0c */ /* 0x000fc8000bf05070 */
[----:B------:R-:W-:-:S13]  /*0e20*/  ISETP.NE.AND.EX P0, PT, RZ, UR5, PT, P0 ;  /* 0x00000005ff007c0c */ /* 0x000fda000bf05300 */
[----:B------:R-:W-:Y:S05]  /*0e30*/  @!P0 BRA `(.L_x_12) ;  /* 0x00000000000c8947 */ /* 0x000fea0003800000 */
[----:B0-----:R-:W1:Y:S02]  /*0e40*/  LDC.64 R4, c[0x0][0x590] ;  /* 0x00016400ff047b82 */ /* 0x001e640000000a00 */
[----:B-1----:R1:W5:Y:S01]  /*0e50*/  LDG.E R155, desc[UR36][R4.64] ;  /* 0x00000024049b7981 */ /* 0x002362000c1e1900 */
[----:B------:R-:W-:Y:S05]  /*0e60*/  BRA `(.L_x_11) ;  /* 0x0000000000087947 */ /* 0x000fea0003800000 */
.L_x_12:
[----:B------:R-:W-:Y:S02]  /*0e70*/  ULDC UR4, c[0x0][0x584] ;  /* 0x0001610000047ab9 */ /* 0x000fe40000000800 */
[----:B-1----:R-:W-:-:S07]  /*0e80*/  MOV R155, UR4 ;  /* 0x00000004009b7c02 */ /* 0x002fce0008000f00 */
.L_x_11:
[----:B------:R-:W-:-:S13]  /*0e90*/  LOP3.LUT P0, RZ, R0, 0xff, RZ, 0xc0, !PT ;  /* 0x000000ff00ff7812 */ /* 0x000fda000780c0ff */
[----:B------:R-:W-:Y:S05]  /*0ea0*/  @!P0 EXIT ;  /* 0x000000000000894d */ /* 0x000fea0003800000 */
[----:B------:R-:W-:Y:S01]  /*0eb0*/  ULDC UR4, c[0x0][0x28c] ;  /* 0x0000a30000047ab9 */ /* 0x000fe20000000800 */
[----:B------:R-:W-:Y:S01]  /*0ec0*/  LOP3.LUT R164, R19, 0x1, RZ, 0xfc, !PT ;  /* 0x0000000113a47812 */ /* 0x000fe200078efcff */
[----:B------:R-:W-:Y:S01]  /*0ed0*/  UIADD3 UR4, UR4, 0x3f, URZ ;  /* 0x0000003f04047890 */ /* 0x000fe2000fffe03f */
[----:B------:R-:W-:Y:S01]  /*0ee0*/  UMOV UR38, URZ ;  /* 0x0000003f00267c82 */ /* 0x000fe20008000000 */
[----:B------:R-:W-:Y:S02]  /*0ef0*/  UMOV UR39, URZ ;  /* 0x0000003f00277c82 */ /* 0x000fe40008000000 */
[----:B------:R-:W-:-:S04]  /*0f00*/  USHF.R.S32.HI UR5, URZ, 0x1f, UR4 ;  /* 0x0000001f3f057899 */ /* 0x000fc80008011404 */
[----:B------:R-:W-:-:S04]  /*0f10*/  ULEA.HI UR5, UR5, UR4, URZ, 0x6 ;  /* 0x0000000405057291 */ /* 0x000fc8000f8f303f */
[----:B------:R-:W-:-:S12]  /*0f20*/  USHF.R.S32.HI UR40, URZ, 0x6, UR5 ;  /* 0x000000063f287899 */ /* 0x000fd80008011405 */
.L_x_284:
[----:B------:R-:W-:Y:S01]  /*0f30*/  LOP3.LUT R0, R18, 0x80, RZ, 0xc0, !PT ;  /* 0x0000008012007812 */ /* 0x000fe200078ec0ff */
[----:B--2---:R-:W2:Y:S01]  /*0f40*/  S2UR UR7, SR_CgaCtaId ;  /* 0x00000000000779c3 */ /* 0x004ea20000008800 */
[----:B------:R-:W-:Y:S02]  /*0f50*/  UMOV UR6, 0x400 ;  /* 0x0000040000067882 */ /* 0x000fe40000000000 */
[----:B------:R-:W-:-:S06]  /*0f60*/  SHF.R.U32.HI R0, RZ, 0x7, R0 ;  /* 0x00000007ff007819 */ /* 0x000fcc0000011600 */
[----:B---3--:R-:W3:Y:S01]  /*0f70*/  SHFL.IDX PT, R0, R0, RZ, 0x1f ;  /* 0x00001fff00007589 */ /* 0x008ee200000e0000 */
[----:B--2---:R-:W-:Y:S01]  /*0f80*/  ULEA UR42, UR7, UR6, 0x18 ;  /* 0x00000006072a7291 */ /* 0x004fe2000f8ec03f */
[----:B---3--:R-:W-:-:S13]  /*0f90*/  R2UR UR4, R0 ;  /* 0x00000000000472ca */ /* 0x008fda00000e0000 */
[----:B------:R-:W-:-:S04]  /*0fa0*/  ULEA.HI UR5, UR4, UR4, URZ, 0x1 ;  /* 0x0000000404057291 */ /* 0x000fc8000f8f083f */
[----:B------:R-:W-:-:S04]  /*0fb0*/  ULOP3.LUT UR5, UR5, 0x7fffe, URZ, 0xc0, !UPT ;  /* 0x0007fffe05057892 */ /* 0x000fc8000f8ec03f */
[----:B------:R-:W-:-:S03]  /*0fc0*/  UIADD3 UR5, UR4, -UR5, URZ ;  /* 0x8000000504057290 */ /* 0x000fc6000fffe03f */
[----:B------:R-:W-:Y:S01]  /*0fd0*/  ULDC UR4, c[0x0][0x28c] ;  /* 0x0000a30000047ab9 */ /* 0x000fe20000000800 */
[----:B------:R-:W-:Y:S01]  /*0fe0*/  ULEA UR5, UR5, UR42, 0xd ;  /* 0x0000002a05057291 */ /* 0x000fe2000f8e683f */
[----:B------:R-:W-:-:S03]  /*0ff0*/  ISETP.LT.AND P0, PT, RZ, UR4, PT ;  /* 0x00000004ff007c0c */ /* 0x000fc6000bf01270 */
[----:B------:R-:W-:-:S04]  /*1000*/  UIADD3 UR5, UR5, 0x100, URZ ;  /* 0x0000010005057890 */ /* 0x000fc8000fffe03f */
[----:B------:R-:W-:-:S04]  /*1010*/  USHF.R.U32.HI UR5, URZ, 0x4, UR5 ;  /* 0x000000043f057899 */ /* 0x000fc80008011605 */
[----:B------:R-:W-:Y:S02]  /*1020*/  ULOP3.LUT UR41, UR5, 0x3fff, URZ, 0xc0, !UPT ;  /* 0x00003fff05297892 */ /* 0x000fe4000f8ec03f */
[----:B-1--45:R-:W-:Y:S10]  /*1030*/  @P0 BRA `(.L_x_13) ;  /* 0x0000000000400947 */ /* 0x032ff40003800000 */
[----:B------:R-:W-:Y:S01]  /*1040*/  MOV R0, 0x0 ;  /* 0x0000000000007802 */ /* 0x000fe20000000f00 */
[----:B------:R-:W-:Y:S01]  /*1050*/  ULDC.64 UR4, c[0x4][0x68] ;  /* 0x01001a0000047ab9 */ /* 0x000fe20000000a00 */
[----:B------:R-:W-:Y:S01]  /*1060*/  ULDC.64 UR6, c[0x4][0x8] ;  /* 0x0100020000067ab9 */ /* 0x000fe20000000a00 */
[----:B01----:R-:W-:Y:S01]  /*1070*/  IMAD.U32 R4, RZ, RZ, UR4 ;  /* 0x00000004ff047e24 */ /* 0x003fe2000f8e00ff */
[----:B------:R0:W1:Y:S01]  /*1080*/  LDC.64 R14, c[0x4][R0] ;  /* 0x01000000000e7b82 */ /* 0x0000620000000a00 */
[----:B------:R-:W-:Y:S01]  /*1090*/  IMAD.U32 R5, RZ, RZ, UR5 ;  /* 0x00000005ff057e24 */ /* 0x000fe2000f8e00ff */
[----:B------:R-:W-:Y:S01]  /*10a0*/  ULDC.64 UR4, c[0x4][0x70] ;  /* 0x01001c0000047ab9 */ /* 0x000fe20000000a00 */
[----:B------:R-:W-:Y:S01]  /*10b0*/  IMAD.U32 R10, RZ, RZ, UR6 ;  /* 0x00000006ff0a7e24 */ /* 0x000fe2000f8e00ff */
[----:B------:R-:W-:Y:S01]  /*10c0*/  MOV R12, 0x1 ;  /* 0x00000001000c7802 */ /* 0x000fe20000000f00 */
[----:B------:R-:W-:Y:S02]  /*10d0*/  IMAD.U32 R6, RZ, RZ, UR4 ;  /* 0x00000004ff067e24 */ /* 0x000fe4000f8e00ff */
[----:B------:R-:W-:-:S02]  /*10e0*/  IMAD.U32 R7, RZ, RZ, UR5 ;  /* 0x00000005ff077e24 */ /* 0x000fc4000f8e00ff */
[----:B------:R-:W-:Y:S02]  /*10f0*/  IMAD.U32 R11, RZ, RZ, UR7 ;  /* 0x00000007ff0b7e24 */ /* 0x000fe4000f8e00ff */
[----:B------:R-:W-:Y:S02]  /*1100*/  IMAD.MOV.U32 R8, RZ, RZ, 0x1e1 ;  /* 0x000001e1ff087424 */ /* 0x000fe400078e00ff */
[----:B0-----:R-:W-:-:S07]  /*1110*/  IMAD.MOV.U32 R13, RZ, RZ, RZ ;  /* 0x000000ffff0d7224 */ /* 0x001fce00078e00ff */
[----:B------:R-:W-:-:S07]  /*1120*/  LEPC R20, `(.L_x_13) ;  /* 0x000000001014794e */ /* 0x000fce0000000000 */
[----:B-1---5:R-:W-:Y:S05]  /*1130*/  CALL.ABS.NOINC R14 ;  /* 0x000000000e007343 */ /* 0x022fea0003c00000 */
.L_x_13:
[----:B------:R-:W-:-:S13]  /*1140*/  ISETP.NE.AND P0, PT, R164, 0x3, PT ;  /* 0x00000003a400780c */ /* 0x000fda0003f05270 */
[----:B------:R-:W-:Y:S05]  /*1150*/  @!P0 BRA `(.L_x_14) ;  /* 0x0000000000048947 */ /* 0x000fea0003800000 */
[----:B------:R-:W-:Y:S01]  /*1160*/  BPT.TRAP 0x1 ;  /* 0x000000040000795c */ /* 0x000fe20000300000 */
.L_x_14:
[----:B------:R-:W-:Y:S02]  /*1170*/  IMAD.U32 R3, RZ, RZ, UR39 ;  /* 0x00000027ff037e24 */ /* 0x000fe4000f8e00ff */
[----:B------:R-:W-:-:S03]  /*1180*/  IMAD.U32 R0, RZ, RZ, UR38 ;  /* 0x00000026ff007e24 */ /* 0x000fc6000f8e00ff */
[----:B------:R-:W-:Y:S02]  /*1190*/  LEA R3, R3, UR42, 0x3 ;  /* 0x0000002a03037c11 */ /* 0x000fe4000f8e18ff */
[----:B------:R-:W-:-:S04]  /*11a0*/  SHF.L.U32 R0, R0, 0x1f, RZ ;  /* 0x0000001f00007819 */ /* 0x000fc800000006ff */
[----:B------:R2:W3:Y:S01]  /*11b0*/  SYNCS.PHASECHK.TRANS64.TRYWAIT P1, [R3+URZ], R0 ;  /* 0x00000000030075a7 */ /* 0x0004e2000802017f */
[----:B------:R-:W-:Y:S05]  /*11c0*/  @!P0 BRA `(.L_x_15) ;  /* 0x0000000000048947 */ /* 0x000fea0003800000 */
[----:B------:R-:W-:Y:S01]  /*11d0*/  BPT.TRAP 0x1 ;  /* 0x000000040000795c */ /* 0x000fe20000300000 */
.L_x_15:
[----:B---3--:R-:W-:Y:S05]  /*11e0*/  @P1 BRA `(.L_x_16) ;  /* 0x0000000000081947 */ /* 0x008fea0003800000 */
[----:B------:R-:W3:Y:S02]  /*11f0*/  SYNCS.PHASECHK.TRANS64.TRYWAIT P1, [R3+URZ], R0 ;  /* 0x00000000030075a7 */ /* 0x000ee4000802017f */
[----:B---3--:R-:W-:Y:S05]  /*1200*/  @!P1 BRA `(.L_x_17) ;  /* 0x000000b000609947 */ /* 0x008fea0003800000 */
.L_x_16:
[----:B------:R-:W-:-:S04]  /*1210*/  UISETP.LT.AND UP0, UPT, UR40, 0x1, UPT ;  /* 0x000000012800788c */ /* 0x000fc8000bf01270 */
[----:B------:R-:W-:-:S04]  /*1220*/  USEL UR4, UR40, 0x1, UP0 ;  /* 0x0000000128047887 */ /* 0x000fc80008000000 */
[----:B------:R-:W-:-:S06]  /*1230*/  UIADD3 UR4, UR40, -UR4, URZ ;  /* 0x8000000428047290 */ /* 0x000fcc000fffe03f */
[----:B--23--:R-:W-:Y:S01]  /*1240*/  IMAD.U32 R0, RZ, RZ, UR4 ;  /* 0x00000004ff007e24 */ /* 0x00cfe2000f8e00ff */
[----:B------:R-:W-:Y:S05]  /*1250*/  WARPSYNC.ALL ;  /* 0x0000000000007948 */ /* 0x000fea0003800000 */
[----:B------:R-:W-:Y:S01]  /*1260*/  ISETP.GE.AND P1, PT, R0, 0x1, PT ;  /* 0x000000010000780c */ /* 0x000fe20003f26270 */
[----:B------:R-:W-:Y:S01]  /*1270*/  UIADD3 UR4, UR42, 0x20100, URZ ;  /* 0x000201002a047890 */ /* 0x000fe2000fffe03f */
[----:B------:R-:W-:Y:S01]  /*1280*/  WARPGROUP.ARRIVE ;  /* 0x00000000000079c5 */ /* 0x000fe20000000000 */
[----:B------:R-:W-:Y:S02]  /*1290*/  ULEA UR5, UR39, UR41, 0xb ;  /* 0x0000002927057291 */ /* 0x000fe4000f8e583f */
[----:B------:R-:W-:Y:S01]  /*12a0*/  USHF.R.U32.HI UR4, URZ, 0x4, UR4 ;  /* 0x000000043f047899 */ /* 0x000fe20008011604 */
[----:B------:R-:W-:Y:S01]  /*12b0*/  UMOV UR9, 0x40000040 ;  /* 0x4000004000097882 */ /* 0x000fe20000000000 */
[----:B------:R-:W-:-:S02]  /*12c0*/  UMOV UR11, 0x40000040 ;  /* 0x40000040000b7882 */ /* 0x000fc40000000000 */
[----:B------:R-:W-:Y:S01]  /*12d0*/  ULOP3.LUT UR4, UR4, 0x3fff, URZ, 0xc0, !UPT ;  /* 0x00003fff04047892 */ /* 0x000fe2000f8ec03f */
[----:B------:R-:W-:-:S03]  /*12e0*/  UMOV UR8, UR5 ;  /* 0x0000000500087c82 */ /* 0x000fc60008000000 */
[----:B------:R-:W-:-:S04]  /*12f0*/  ULOP3.LUT UR4, UR4, 0x2000000, URZ, 0xfc, !UPT ;  /* 0x0200000004047892 */ /* 0x000fc8000f8efc3f */
[----:B------:R-:W-:-:S07]  /*1300*/  ULEA UR6, UR39, UR4, 0xa ;  /* 0x0000000427067291 */ /* 0x000fce000f8e503f */
[----:B------:R-:W-:Y:S02]  /*1310*/  UMOV UR10, UR6 ;  /* 0x00000006000a7c82 */ /* 0x000fe40008000000 */
[----:B------:R-:W-:Y:S01]  /*1320*/  HGMMA.64x128x16.F32 R88, gdesc[UR8].tnspA.tnspB, RZ, !UPT, gsb0 ;  /* 0x61e00000085879f0 */ /* 0x000fe2000c0008ff */
[----:B------:R-:W-:Y:S01]  /*1330*/  UIADD3 UR8, UR5, 0x400, URZ ;  /* 0x0000040005087890 */ /* 0x000fe2000fffe03f */
[----:B------:R-:W-:Y:S01]  /*1340*/  UMOV UR9, 0x40000040 ;  /* 0x4000004000097882 */ /* 0x000fe20000000000 */
[----:B------:R-:W-:Y:S02]  /*1350*/  WARPGROUP.DEPBAR.LE gsb0, 0x0 ;  /* 0x00008000000079c5 */ /* 0x000fe40000010000 */
[----:B------:R-:W-:-:S07]  /*1360*/  WARPGROUP.ARRIVE ;  /* 0x00000000000079c5 */ /* 0x000fce0000000000 */
[----:B------:R-:W-:Y:S01]  /*1370*/  HGMMA.64x128x16.F32 R24, gdesc[UR8].tnspA.tnspB, RZ, !UPT, gsb0 ;  /* 0x61e00000081879f0 */ /* 0x000fe2000c0008ff */
[----:B------:R-:W-:Y:S02]  /*1380*/  UIADD3 UR8, UR5, 0x80, URZ ;  /* 0x0000008005087890 */ /* 0x000fe4000fffe03f */
[----:B------:R-:W-:Y:S01]  /*1390*/  UIADD3 UR10, UR6, 0x80, URZ ;  /* 0x00000080060a7890 */ /* 0x000fe2000fffe03f */
[----:B------:R-:W-:Y:S01]  /*13a0*/  UMOV UR9, 0x40000040 ;  /* 0x4000004000097882 */ /* 0x000fe20000000000 */
[----:B------:R-:W-:Y:S01]  /*13b0*/  UMOV UR11, 0x40000040 ;  /* 0x40000040000b7882 */ /* 0x000fe20000000000 */
[----:B------:R-:W-:Y:S02]  /*13c0*/  WARPGROUP.DEPBAR.LE gsb0, 0x0 ;  /* 0x00008000000079c5 */ /* 0x000fe40000010000 */
[----:B------:R-:W-:-:S06]  /*13d0*/  WARPGROUP.ARRIVE ;  /* 0x00000000000079c5 */ /* 0x000fcc0000000000 */
[----:B------:R-:W-:Y:S01]  /*13e0*/  HGMMA.64x128x16.F32 R88, gdesc[UR8].tnspA.tnspB, R88, gsb0 ;  /* 0x61e00000085879f0 */ /* 0x000fe20008000858 */
[----:B------:R-:W-:Y:S01]  /*13f0*/  UIADD3 UR8, UR5, 0x480, URZ ;  /* 0x0000048005087890 */ /* 0x000fe2000fffe03f */
[----:B------:R-:W-:Y:S01]  /*1400*/  UMOV UR9, 0x40000040 ;  /* 0x4000004000097882 */ /* 0x000fe20000000000 */
[----:B------:R-:W-:Y:S02]  /*1410*/  WARPGROUP.DEPBAR.LE gsb0, 0x0 ;  /* 0x00008000000079c5 */ /* 0x000fe40000010000 */
[----:B------:R-:W-:-:S07]  /*1420*/  WARPGROUP.ARRIVE ;  /* 0x00000000000079c5 */ /* 0x000fce0000000000 */
[----:B------:R-:W-:Y:S01]  /*1430*/  HGMMA.64x128x16.F32 R24, gdesc[UR8].tnspA.tnspB, R24, gsb0 ;  /* 0x61e00000081879f0 */ /* 0x000fe20008000818 */
        /* <DEDUP_REMOVED lines=23> */
[----:B------:R-:W-:Y:S03]  /*15b0*/  HGMMA.64x128x16.F32 R24, gdesc[UR8].tnspA.tnspB, R24, gsb0 ;  /* 0x61e00000081879f0 */ /* 0x000fe60008000818 */
[----:B------:R-:W-:Y:S02]  /*15c0*/  WARPGROUP.DEPBAR.LE gsb0, 0x0 ;  /* 0x00008000000079c5 */ /* 0x000fe40000010000 */
[----:B------:R-:W-:Y:S05]  /*15d0*/  @!P1 BRA `(.L_x_18) ;  /* 0x0000000400689947 */ /* 0x000fea0003800000 */
[----:B------:R-:W-:-:S04]  /*15e0*/  UIADD3 UR5, UR39, 0x1, URZ ;  /* 0x0000000127057890 */ /* 0x000fc8000fffe03f */
[----:B------:R-:W-:-:S04]  /*15f0*/  UISETP.NE.AND UP0, UPT, UR5, 0x4, UPT ;  /* 0x000000040500788c */ /* 0x000fc8000bf05270 */
[----:B------:R-:W-:Y:S02]  /*1600*/  USEL UR6, URZ, 0x1, UP0 ;  /* 0x000000013f067887 */ /* 0x000fe40008000000 */
[----:B------:R-:W-:Y:S02]  /*1610*/  USEL UR5, UR5, URZ, UP0 ;  /* 0x0000003f05057287 */ /* 0x000fe40008000000 */
[----:B------:R-:W-:-:S06]  /*1620*/  ULOP3.LUT UR6, UR38, UR6, URZ, 0x3c, !UPT ;  /* 0x0000000626067292 */ /* 0x000fcc000f8e3c3f */
[----:B01----:R-:W-:Y:S01]  /*1630*/  IMAD.U32 R5, RZ, RZ, UR6 ;  /* 0x00000006ff057e24 */ /* 0x003fe2000f8e00ff */
[----:B------:R-:W-:-:S06]  /*1640*/  UMOV UR6, UR39 ;  /* 0x0000002700067c82 */ /* 0x000fcc0008000000 */
.L_x_25:
[----:B01----:R-:W-:Y:S05]  /*1650*/  @!P0 BRA `(.L_x_19) ;  /* 0x0000000000048947 */ /* 0x003fea0003800000 */
[----:B------:R-:W-:Y:S01]  /*1660*/  BPT.TRAP 0x1 ;  /* 0x000000040000795c */ /* 0x000fe20000300000 */
.L_x_19:
[----:B------:R-:W0:Y:S01]  /*1670*/  S2UR UR8, SR_CgaCtaId ;  /* 0x00000000000879c3 */ /* 0x000e220000008800 */
[----:B------:R-:W-:Y:S01]  /*1680*/  UMOV UR7, 0x400 ;  /* 0x0000040000077882 */ /* 0x000fe20000000000 */
[----:B------:R-:W-:Y:S01]  /*1690*/  SHF.L.U32 R3, R5, 0x1f, RZ ;  /* 0x0000001f05037819 */ /* 0x000fe200000006ff */
[----:B0-----:R-:W-:-:S04]  /*16a0*/  ULEA UR13, UR8, UR7, 0x18 ;  /* 0x00000007080d7291 */ /* 0x001fc8000f8ec03f */
[----:B------:R-:W-:-:S09]  /*16b0*/  ULEA UR7, UR5, UR13, 0x3 ;  /* 0x0000000d05077291 */ /* 0x000fd2000f8e183f */
[----:B------:R0:W1:Y:S01]  /*16c0*/  SYNCS.PHASECHK.TRANS64.TRYWAIT P1, [UR7], R3 ;  /* 0x00000003ff0075a7 */ /* 0x0000620008020147 */
[----:B------:R-:W-:Y:S05]  /*16d0*/  @!P0 BRA `(.L_x_20) ;  /* 0x0000000000048947 */ /* 0x000fea0003800000 */
[----:B------:R-:W-:Y:S01]  /*16e0*/  BPT.TRAP 0x1 ;  /* 0x000000040000795c */ /* 0x000fe20000300000 */
.L_x_20:
[----:B-1----:R-:W-:Y:S05]  /*16f0*/  @P1 BRA `(.L_x_21) ;  /* 0x0000000000081947 */ /* 0x002fea0003800000 */
[----:B------:R-:W1:Y:S02]  /*1700*/  SYNCS.PHASECHK.TRANS64.TRYWAIT P1, [UR7], R3 ;  /* 0x00000003ff0075a7 */ /* 0x000e640008020147 */
[----:B-1----:R-:W-:Y:S05]  /*1710*/  @!P1 BRA `(.L_x_22) ;  /* 0x000000ac00309947 */ /* 0x002fea0003800000 */
.L_x_21:
[----:B------:R-:W-:Y:S01]  /*1720*/  ULEA UR7, UR5, UR41, 0xb ;  /* 0x0000002905077291 */ /* 0x000fe2000f8e583f */
[----:B------:R-:W-:Y:S01]  /*1730*/  WARPGROUP.ARRIVE ;  /* 0x00000000000079c5 */ /* 0x000fe20000000000 */
[----:B------:R-:W-:Y:S01]  /*1740*/  ULEA UR12, UR5, UR4, 0xa ;  /* 0x00000004050c7291 */ /* 0x000fe2000f8e503f */
[----:B------:R-:W-:Y:S01]  /*1750*/  UMOV UR9, 0x40000040 ;  /* 0x4000004000097882 */ /* 0x000fe20000000000 */
[----:B------:R-:W-:-:S03]  /*1760*/  UMOV UR11, 0x40000040 ;  /* 0x40000040000b7882 */ /* 0x000fc60000000000 */
[----:B------:R-:W-:Y:S02]  /*1770*/  UMOV UR8, UR7 ;  /* 0x0000000700087c82 */ /* 0x000fe40008000000 */
[----:B------:R-:W-:Y:S02]  /*1780*/  UMOV UR10, UR12 ;  /* 0x0000000c000a7c82 */ /* 0x000fe40008000000 */
        /* <DEDUP_REMOVED lines=44> */
[----:B------:R-:W-:Y:S01]  /*1a50*/  BPT.TRAP 0x1 ;  /* 0x000000040000795c */ /* 0x000fe20000300000 */
.L_x_23:
[----:B------:R-:W-:Y:S01]  /*1a60*/  ULEA UR7, UR6, UR13, 0x3 ;  /* 0x0000000d06077291 */ /* 0x000fe2000f8e183f */
[----:B------:R-:W-:-:S03]  /*1a70*/  ISETP.GT.U32.AND P1, PT, R19, 0x1, PT ;  /* 0x000000011300780c */ /* 0x000fc60003f24070 */
[----:B------:R-:W-:-:S04]  /*1a80*/  UIADD3 UR7, UR7, 0x20, URZ ;  /* 0x0000002007077890 */ /* 0x000fc8000fffe03f */
[----:B------:R-:W-:-:S09]  /*1a90*/  UPRMT UR7, URZ, 0x654, UR7 ;  /* 0x000006543f077896 */ /* 0x000fd20008000007 */
[----:B------:R-:W-:Y:S01]  /*1aa0*/  SYNCS.ARRIVE.TRANS64.RED.A1T0 RZ, [UR7], RZ ;  /* 0x000000ffffff79a7 */ /* 0x000fe20008100407 */
[----:B------:R-:W-:Y:S05]  /*1ab0*/  @P1 BRA `(.L_x_24) ;  /* 0x0000000000041947 */ /* 0x000fea0003800000 */
[----:B------:R-:W-:Y:S01]  /*1ac0*/  BPT.TRAP 0x1 ;  /* 0x000000040000795c */ /* 0x000fe20000300000 */
.L_x_24:
[----:B------:R-:W-:Y:S01]  /*1ad0*/  UIADD3 UR5, UR5, 0x1, URZ ;  /* 0x0000000105057890 */ /* 0x000fe2000fffe03f */
[C---:B------:R-:W-:Y:S01]  /*1ae0*/  ISETP.GT.AND P1, PT, R0.reuse, 0x1, PT ;  /* 0x000000010000780c */ /* 0x040fe20003f24270 */
[----:B------:R-:W-:Y:S01]  /*1af0*/  UIADD3 UR6, UR6, 0x1, URZ ;  /* 0x0000000106067890 */ /* 0x000fe2000fffe03f */
[----:B------:R-:W-:Y:S01]  /*1b00*/  VIADD R0, R0, 0xffffffff ;  /* 0xffffffff00007836 */ /* 0x000fe20000000000 */
[----:B------:R-:W-:Y:S02]  /*1b10*/  UISETP.NE.AND UP0, UPT, UR5, 0x4, UPT ;  /* 0x000000040500788c */ /* 0x000fe4000bf05270 */
[----:B------:R-:W-:Y:S02]  /*1b20*/  UISETP.NE.AND UP1, UPT, UR6, 0x4, UPT ;  /* 0x000000040600788c */ /* 0x000fe4000bf25270 */
[----:B------:R-:W-:Y:S02]  /*1b30*/  USEL UR7, URZ, 0x1, UP0 ;  /* 0x000000013f077887 */ /* 0x000fe40008000000 */
[----:B------:R-:W-:-:S02]  /*1b40*/  USEL UR5, UR5, URZ, UP0 ;  /* 0x0000003f05057287 */ /* 0x000fc40008000000 */
[----:B------:R-:W-:Y:S02]  /*1b50*/  USEL UR6, UR6, URZ, UP1 ;  /* 0x0000003f06067287 */ /* 0x000fe40008800000 */
[----:B------:R-:W-:Y:S01]  /*1b60*/  LOP3.LUT R5, R5, UR7, RZ, 0x3c, !PT ;  /* 0x0000000705057c12 */ /* 0x000fe2000f8e3cff */
[----:B------:R-:W-:Y:S09]  /*1b70*/  @P1 BRA `(.L_x_25) ;  /* 0xfffffff800b41947 */ /* 0x000ff2000383ffff */
.L_x_18:
[----:B------:R-:W2:Y:S02]  /*1b80*/  LDC R0, c[0x0][0x28c] ;  /* 0x0000a300ff007b82 */ /* 0x000ea40000000800 */
[----:B--2---:R-:W-:-:S13]  /*1b90*/  ISETP.GE.AND P1, PT, R0, 0x1, PT ;  /* 0x000000010000780c */ /* 0x004fda0003f26270 */
[----:B------:R-:W-:Y:S05]  /*1ba0*/  @!P1 BRA `(.L_x_26) ;  /* 0x0000000000409947 */ /* 0x000fea0003800000 */
[----:B------:R-:W-:Y:S05]  /*1bb0*/  @!P0 BRA `(.L_x_27) ;  /* 0x0000000000048947 */ /* 0x000fea0003800000 */
[----:B------:R-:W-:Y:S01]  /*1bc0*/  BPT.TRAP 0x1 ;  /* 0x000000040000795c */ /* 0x000fe20000300000 */
.L_x_27:
[----:B------:R-:W2:Y:S01]  /*1bd0*/  S2UR UR6, SR_CgaCtaId ;  /* 0x00000000000679c3 */ /* 0x000ea20000008800 */
[----:B------:R-:W-:Y:S01]  /*1be0*/  UISETP.LT.AND UP0, UPT, UR40, 0x1, UPT ;  /* 0x000000012800788c */ /* 0x000fe2000bf01270 */
[----:B------:R-:W-:Y:S01]  /*1bf0*/  ISETP.GT.U32.AND P0, PT, R19, 0x1, PT ;  /* 0x000000011300780c */ /* 0x000fe20003f04070 */
[----:B------:R-:W-:Y:S02]  /*1c00*/  UMOV UR5, 0x400 ;  /* 0x0000040000057882 */ /* 0x000fe40000000000 */
[----:B------:R-:W-:-:S04]  /*1c10*/  USEL UR4, UR40, 0x1, UP0 ;  /* 0x0000000128047887 */ /* 0x000fc80008000000 */
[----:B------:R-:W-:-:S04]  /*1c20*/  UIADD3 UR4, UR39, UR40, -UR4 ;  /* 0x0000002827047290 */ /* 0x000fc8000fffe804 */
[----:B------:R-:W-:-:S04]  /*1c30*/  USHF.L.U32 UR4, UR4, 0x3, URZ ;  /* 0x0000000304047899 */ /* 0x000fc8000800063f */
[----:B------:R-:W-:Y:S02]  /*1c40*/  ULOP3.LUT UR4, UR4, 0x18, URZ, 0xc0, !UPT ;  /* 0x0000001804047892 */ /* 0x000fe4000f8ec03f */
[----:B--2---:R-:W-:-:S04]  /*1c50*/  ULEA UR5, UR6, UR5, 0x18 ;  /* 0x0000000506057291 */ /* 0x004fc8000f8ec03f */
[----:B------:R-:W-:-:S04]  /*1c60*/  UIADD3 UR4, UR5, 0x20, UR4 ;  /* 0x0000002005047890 */ /* 0x000fc8000fffe004 */
[----:B------:R-:W-:-:S09]  /*1c70*/  UPRMT UR4, URZ, 0x654, UR4 ;  /* 0x000006543f047896 */ /* 0x000fd20008000004 */
[----:B------:R-:W-:Y:S01]  /*1c80*/  SYNCS.ARRIVE.TRANS64.RED.A1T0 RZ, [UR4], RZ ;  /* 0x000000ffffff79a7 */ /* 0x000fe20008100404 */
[----:B------:R-:W-:Y:S05]  /*1c90*/  @P0 BRA `(.L_x_26) ;  /* 0x0000000000040947 */ /* 0x000fea0003800000 */
[----:B------:R-:W-:Y:S01]  /*1ca0*/  BPT.TRAP 0x1 ;  /* 0x000000040000795c */ /* 0x000fe20000300000 */
.L_x_26:
[----:B------:R-:W2:Y:S01]  /*1cb0*/  LDC R6, c[0x0][0x288] ;  /* 0x0000a200ff067b82 */ /* 0x000ea20000000800 */
[----:B01----:R-:W-:Y:S01]  /*1cc0*/  LOP3.LUT R4, R18, 0x60, RZ, 0xc0, !PT ;  /* 0x0000006012047812 */ /* 0x003fe200078ec0ff */
[----:B------:R-:W-:Y:S01]  /*1cd0*/  UIADD3 UR39, UR40, UR39, URZ ;  /* 0x0000002728277290 */ /* 0x000fe2000fffe03f */
[----:B------:R-:W-:Y:S01]  /*1ce0*/  LOP3.LUT R0, R22, 0x1, RZ, 0xc0, !PT ;  /* 0x0000000116007812 */ /* 0x000fe200078ec0ff */
[----:B------:R-:W-:Y:S01]  /*1cf0*/  IMAD.SHL.U32 R15, R152, 0x100, RZ ;  /* 0x00000100980f7824 */ /* 0x000fe200078e00ff */
[----:B------:R-:W-:Y:S01]  /*1d00*/  SHF.R.U32.HI R3, RZ, 0x2, R18 ;  /* 0x00000002ff037819 */ /* 0x000fe20000011612 */
[----:B------:R-:W-:Y:S01]  /*1d10*/  USHF.R.U32.HI UR4, URZ, 0x2, UR39 ;  /* 0x000000023f047899 */ /* 0x000fe20008011627 */
[----:B------:R-:W-:Y:S01]  /*1d20*/  SHF.R.U32.HI R10, RZ, 0x1, R4 ;  /* 0x00000001ff0a7819 */ /* 0x000fe20000011604 */
[----:B------:R-:W-:Y:S01]  /*1d30*/  IMAD.SHL.U32 R4, R0, 0x40, RZ ;  /* 0x0000004000047824 */ /* 0x000fe200078e00ff */
[----:B------:R-:W-:Y:S01]  /*1d40*/  LOP3.LUT R3, R3, 0x7, RZ, 0xc0, !PT ;  /* 0x0000000703037812 */ /* 0x000fe200078ec0ff */
[----:B------:R-:W-:Y:S01]  /*1d50*/  ULOP3.LUT UR4, UR4, 0x1, URZ, 0xc0, !UPT ;  /* 0x0000000104047892 */ /* 0x000fe2000f8ec03f */
[----:B------:R-:W-:Y:S01]  /*1d60*/  SHF.L.U32 R13, R153, 0x7, RZ ;  /* 0x00000007990d7819 */ /* 0x000fe200000006ff */
[----:B------:R-:W-:Y:S01]  /*1d70*/  ULDC UR8, c[0x0][0x284] ;  /* 0x0000a10000087ab9 */ /* 0x000fe20000000800 */
[--C-:B------:R-:W-:Y:S01]  /*1d80*/  IADD3 R5, RZ, -R10, -R3.reuse ;  /* 0x8000000aff057210 */ /* 0x100fe20007ffe803 */
[----:B------:R-:W-:Y:S01]  /*1d90*/  UISETP.GT.U32.AND UP1, UPT, UR39, 0x3, UPT ;  /* 0x000000032700788c */ /* 0x000fe2000bf24070 */
[----:B------:R-:W-:Y:S01]  /*1da0*/  LOP3.LUT R3, R4, 0x40, R3, 0xe2, !PT ;  /* 0x0000004004037812 */ /* 0x000fe200078ee203 */
[----:B------:R-:W-:Y:S01]  /*1db0*/  UISETP.NE.U32.AND UP0, UPT, UR4, 0x1, UPT ;  /* 0x000000010400788c */ /* 0x000fe2000bf05070 */
[----:B------:R-:W-:Y:S01]  /*1dc0*/  LOP3.LUT R4, R18, 0x3, RZ, 0xc0, !PT ;  /* 0x0000000312047812 */ /* 0x000fe200078ec0ff */
[----:B------:R-:W-:Y:S01]  /*1dd0*/  ULDC.64 UR6, c[0x0][0x5d0] ;  /* 0x0001740000067ab9 */ /* 0x000fe20000000a00 */
[----:B------:R-:W-:Y:S01]  /*1de0*/  SHF.R.S32.HI R21, RZ, 0x1f, R23 ;  /* 0x0000001fff157819 */ /* 0x000fe20000011417 */
[----:B------:R-:W-:Y:S01]  /*1df0*/  UISETP.LT.U32.AND UP1, UPT, UR40, 0x4, UP1 ;  /* 0x000000042800788c */ /* 0x000fe20008f21070 */
[----:B------:R-:W-:Y:S01]  /*1e00*/  IMAD.WIDE R8, R152, 0x100, RZ ;  /* 0x0000010098087825 */ /* 0x000fe200078e02ff */
[----:B------:R-:W-:Y:S01]  /*1e10*/  UISETP.GT.U32.AND UP0, UPT, UR40, 0x3, !UP0 ;  /* 0x000000032800788c */ /* 0x000fe2000c704070 */
[----:B--2---:R-:W-:-:S02]  /*1e20*/  ISETP.GE.AND P0, PT, R13, R6, PT ;  /* 0x000000060d00720c */ /* 0x004fc40003f06270 */
[----:B------:R-:W-:Y:S01]  /*1e30*/  IMAD R12, R4, -0x2, R6 ;  /* 0xfffffffe040c7824 */ /* 0x000fe200078e0206 */
[----:B------:R-:W-:Y:S01]  /*1e40*/  USEL UR5, URZ, 0x1, !UP1 ;  /* 0x000000013f057887 */ /* 0x000fe2000c800000 */
[----:B------:R-:W-:Y:S01]  /*1e50*/  IMAD.SHL.U32 R6, R18, 0x2, RZ ;  /* 0x0000000212067824 */ /* 0x000fe200078e00ff */
[----:B------:R-:W-:Y:S01]  /*1e60*/  ISETP.GE.OR P0, PT, R15, UR8, P0 ;  /* 0x000000080f007c0c */ /* 0x000fe20008706670 */
[----:B------:R-:W-:Y:S01]  /*1e70*/  IMAD R4, R21, UR6, RZ ;  /* 0x0000000615047c24 */ /* 0x000fe2000f8e02ff */
[----:B------:R-:W-:Y:S01]  /*1e80*/  USEL UR4, URZ, 0x1, !UP0 ;  /* 0x000000013f047887 */ /* 0x000fe2000c000000 */
[----:B------:R-:W-:Y:S01]  /*1e90*/  IMAD R0, R0, -0x40, R5 ;  /* 0xffffffc000007824 */ /* 0x000fe200078e0205 */
[----:B------:R-:W-:Y:S01]  /*1ea0*/  LOP3.LUT R6, R13, 0x6, R6, 0xf8, !PT ;  /* 0x000000060d067812 */ /* 0x000fe200078ef806 */
[----:B------:R-:W-:Y:S01]  /*1eb0*/  IMAD R11, R23, UR7, R4 ;  /* 0x00000007170b7c24 */ /* 0x000fe2000f8e0204 */
[----:B------:R-:W-:Y:S01]  /*1ec0*/  LOP3.LUT R153, R8, R3, R10, 0xfe, !PT ;  /* 0x0000000308997212 */ /* 0x000fe200078efe0a */
[----:B------:R-:W-:Y:S01]  /*1ed0*/  ULOP3.LUT UR39, UR39, 0x3, URZ, 0xc0, !UPT ;  /* 0x0000000327277892 */ /* 0x000fe2000f8ec03f */
[----:B------:R-:W-:Y:S01]  /*1ee0*/  SHF.R.S32.HI R7, RZ, 0x1f, R6 ;  /* 0x0000001fff077819 */ /* 0x000fe20000011406 */
[----:B------:R-:W-:Y:S01]  /*1ef0*/  ULOP3.LUT UR38, UR4, UR38, UR5, 0x96, !UPT ;  /* 0x0000002604267292 */ /* 0x000fe2000f8e9605 */
[----:B------:R-:W-:Y:S01]  /*1f00*/  IADD3 R3, -R15, UR8, R0 ;  /* 0x000000080f037c10 */ /* 0x000fe2000fffe100 */
[----:B------:R-:W-:-:S02]  /*1f10*/  IMAD.IADD R0, R12, 0x1, -R13 ;  /* 0x000000010c007824 */ /* 0x000fc400078e0a0d */
[----:B------:R-:W-:-:S04]  /*1f20*/  IMAD.WIDE.U32 R4, R23, UR6, R6 ;  /* 0x0000000617047c25 */ /* 0x000fc8000f8e0006 */
[----:B------:R-:W-:Y:S02]  /*1f30*/  IMAD.IADD R11, R5, 0x1, R11 ;  /* 0x00000001050b7824 */ /* 0x000fe400078e020b */
[----:B------:R-:W-:Y:S02]  /*1f40*/  IMAD.MOV.U32 R152, RZ, RZ, -0x1 ;  /* 0xffffffffff987424 */ /* 0x000fe400078e00ff */
[----:B------:R-:W-:Y:S01]  /*1f50*/  IMAD.MOV.U32 R10, RZ, RZ, R4 ;  /* 0x000000ffff0a7224 */ /* 0x000fe200078e0004 */
[----:B------:R-:W-:Y:S06]  /*1f60*/  @P0 BRA `(.L_x_28) ;  /* 0x00000084006c0947 */ /* 0x000fec0003800000 */
[----:B------:R-:W0:Y:S01]  /*1f70*/  LDC.64 R4, c[0x0][0x5c8] ;  /* 0x00017200ff047b82 */ /* 0x000e220000000a00 */
[----:B-----5:R-:W-:Y:S01]  /*1f80*/  FSETP.NEU.AND P0, PT, R155, RZ, PT ;  /* 0x000000ff9b00720b */ /* 0x020fe20003f0d000 */
[----:B------:R-:W-:Y:S01]  /*1f90*/  BSSY B0, `(.L_x_28) ;  /* 0x0000858000007945 */ /* 0x000fe20003800000 */
[----:B------:R-:W-:-:S04]  /*1fa0*/  ISETP.GT.AND P3, PT, R3, RZ, PT ;  /* 0x000000ff0300720c */ /* 0x000fc80003f64270 */
[----:B------:R-:W-:Y:S01]  /*1fb0*/  ISETP.GT.AND P1, PT, R0, RZ, P3 ;  /* 0x000000ff0000720c */ /* 0x000fe20001f24270 */
[-C--:B0-----:R-:W-:Y:S02]  /*1fc0*/  IMAD R12, R9, R4.reuse, RZ ;  /* 0x00000004090c7224 */ /* 0x081fe400078e02ff */
[----:B------:R-:W-:-:S04]  /*1fd0*/  IMAD.WIDE.U32 R166, R153, R4, R10 ;  /* 0x0000000499a67225 */ /* 0x000fc800078e000a */
[----:B------:R-:W-:-:S04]  /*1fe0*/  IMAD R11, R153, R5, R12 ;  /* 0x00000005990b7224 */ /* 0x000fc800078e020c */
[----:B------:R-:W-:Y:S01]  /*1ff0*/  IMAD.IADD R169, R167, 0x1, R11 ;  /* 0x00000001a7a97824 */ /* 0x000fe200078e020b */
[----:B------:R-:W-:Y:S06]  /*2000*/  @!P0 BRA `(.L_x_29) ;  /* 0x00000060000c8947 */ /* 0x000fec0003800000 */
[----:B------:R-:W0:Y:S01]  /*2010*/  LDC.64 R12, c[0x0][0x5b8] ;  /* 0x00016e00ff0c7b82 */ /* 0x000e220000000a00 */
[----:B------:R-:W-:-:S07]  /*2020*/  ULDC.64 UR4, c[0x0][0x5c0] ;  /* 0x0001700000047ab9 */ /* 0x000fce0000000a00 */
[----:B------:R-:W1:Y:S08]  /*2030*/  LDC.64 R14, c[0x0][0x5b0] ;  /* 0x00016c00ff0e7b82 */ /* 0x000e700000000a00 */
[----:B------:R-:W2:Y:S01]  /*2040*/  LDC.64 R10, c[0x0][0x5a8] ;  /* 0x00016a00ff0a7b82 */ /* 0x000ea20000000a00 */
[----:B0-----:R-:W-:-:S04]  /*2050*/  IMAD R20, R21, R12, RZ ;  /* 0x0000000c15147224 */ /* 0x001fc800078e02ff */
[C---:B------:R-:W-:Y:S02]  /*2060*/  IMAD R13, R23.reuse, R13, R20 ;  /* 0x0000000d170d7224 */ /* 0x040fe400078e0214 */
[----:B------:R-:W-:-:S04]  /*2070*/  IMAD.WIDE.U32 R20, R23, R12, R6 ;  /* 0x0000000c17147225 */ /* 0x000fc800078e0006 */
[----:B-1----:R-:W-:Y:S01]  /*2080*/  IMAD R156, R9, R14, RZ ;  /* 0x0000000e099c7224 */ /* 0x002fe200078e02ff */
[----:B------:R-:W-:-:S03]  /*2090*/  IADD3 R157, R21, R13, RZ ;  /* 0x0000000d159d7210 */ /* 0x000fc60007ffe0ff */
[----:B------:R-:W-:Y:S02]  /*20a0*/  IMAD R167, R153, R15, R156 ;  /* 0x0000000f99a77224 */ /* 0x000fe400078e029c */
[----:B------:R-:W-:-:S04]  /*20b0*/  IMAD.MOV.U32 R156, RZ, RZ, R20 ;  /* 0x000000ffff9c7224 */ /* 0x000fc800078e0014 */
[----:B------:R-:W-:-:S04]  /*20c0*/  IMAD.WIDE.U32 R158, R153, R14, R156 ;  /* 0x0000000e999e7225 */ /* 0x000fc800078e009c */
[----:B------:R-:W-:Y:S01]  /*20d0*/  IMAD.IADD R159, R159, 0x1, R167 ;  /* 0x000000019f9f7824 */ /* 0x000fe200078e02a7 */
[----:B--2---:R-:W-:-:S04]  /*20e0*/  LEA R160, P0, R158, R10, 0x1 ;  /* 0x0000000a9ea07211 */ /* 0x004fc800078008ff */
[----:B------:R-:W-:-:S05]  /*20f0*/  LEA.HI.X R161, R158, R11, R159, 0x1, P0 ;  /* 0x0000000b9ea17211 */ /* 0x000fca00000f0c9f */
[----:B------:R-:W2:Y:S01]  /*2100*/  @P1 LDG.E.LTC128B.U16 R165, desc[UR36][R160.64] ;  /* 0x00000024a0a51981 */ /* 0x000ea2000c1e1520 */
[----:B------:R-:W-:Y:S01]  /*2110*/  IMAD.WIDE.U32 R162, R153, R14, R6 ;  /* 0x0000000e99a27225 */ /* 0x000fe200078e0006 */
[----:B------:R-:W-:Y:S01]  /*2120*/  ISETP.GT.AND P2, PT, R0, 0x1, P3 ;  /* 0x000000010000780c */ /* 0x000fe20001f44270 */
[----:B------:R-:W-:Y:S02]  /*2130*/  BSSY B1, `(.L_x_30) ;  /* 0x0000012000017945 */ /* 0x000fe40003800000 */
[----:B------:R-:W-:Y:S02]  /*2140*/  IMAD.IADD R163, R167, 0x1, R163 ;  /* 0x00000001a7a37824 */ /* 0x000fe400078e02a3 */
[----:B------:R-:W-:-:S04]  /*2150*/  IMAD.WIDE.U32 R162, R23, R12, R162 ;  /* 0x0000000c17a27225 */ /* 0x000fc800078e00a2 */
[----:B--2---:R-:W-:-:S05]  /*2160*/  HADD2.F32 R158, -RZ, R165.H0_H0 ;  /* 0x200000a5ff9e7230 */ /* 0x004fca0000004100 */
[----:B------:R-:W-:Y:S01]  /*2170*/  FMUL R159, R158, R155 ;  /* 0x0000009b9e9f7220 */ /* 0x000fe20000400000 */
[----:B------:R-:W-:-:S03]  /*2180*/  LEA R158, P0, R166, UR4, 0x1 ;  /* 0x00000004a69e7c11 */ /* 0x000fc6000f8008ff */
[----:B------:R-:W-:Y:S01]  /*2190*/  FFMA R159, R88, R154, R159 ;  /* 0x0000009a589f7223 */ /* 0x000fe2000000009f */
[----:B------:R-:W-:-:S04]  /*21a0*/  IMAD.IADD R88, R13, 0x1, R163 ;  /* 0x000000010d587824 */ /* 0x000fc800078e02a3 */
[----:B------:R-:W-:Y:S02]  /*21b0*/  F2FP.F16.F32.PACK_AB R161, RZ, R159 ;  /* 0x0000009fffa1723e */ /* 0x000fe400000000ff */
[----:B------:R-:W-:Y:S02]  /*21c0*/  LEA.HI.X R159, R166, UR5, R169, 0x1, P0 ;  /* 0x00000005a69f7c11 */ /* 0x000fe400080f0ca9 */
[----:B------:R-:W-:Y:S02]  /*21d0*/  PRMT R163, R161, 0x7610, R163 ;  /* 0x00007610a1a37816 */ /* 0x000fe400000000a3 */
[----:B------:R-:W-:-:S03]  /*21e0*/  LEA R160, P0, R162, R10, 0x1 ;  /* 0x0000000aa2a07211 */ /* 0x000fc600078008ff */
[----:B------:R0:W-:Y:S01]  /*21f0*/  @P1 STG.E.U16 desc[UR36][R158.64], R163 ;  /* 0x000000a39e001986 */ /* 0x0001e2000c101524 */
[----:B------:R-:W-:Y:S01]  /*2200*/  LEA.HI.X R161, R162, R11, R88, 0x1, P0 ;  /* 0x0000000ba2a17211 */ /* 0x000fe200000f0c58 */
[C---:B------:R-:W-:Y:S01]  /*2210*/  IMAD.SHL.U32 R162, R14.reuse, 0x8, RZ ;  /* 0x000000080ea27824 */ /* 0x040fe200078e00ff */
[----:B0-----:R-:W-:Y:S01]  /*2220*/  SHF.L.U64.HI R163, R14, 0x3, R15 ;  /* 0x000000030ea37819 */ /* 0x001fe2000001020f */
[----:B------:R-:W-:Y:S06]  /*2230*/  @!P2 BRA `(.L_x_31) ;  /* 0x000000000004a947 */ /* 0x000fec0003800000 */
[----:B------:R0:W5:Y:S02]  /*2240*/  LDG.E.LTC128B.U16 R165, desc[UR36][R160.64+0x2] ;  /* 0x00000224a0a57981 */ /* 0x000164000c1e1520 */
.L_x_31:
[----:B------:R-:W-:Y:S05]  /*2250*/  BSYNC B1 ;  /* 0x0000000000017941 */ /* 0x000fea0003800000 */
.L_x_30:
[----:B-----5:R-:W-:Y:S01]  /*2260*/  HADD2.F32 R88, -RZ, R165.H0_H0 ;  /* 0x200000a5ff587230 */ /* 0x020fe20000004100 */
[----:B------:R-:W-:Y:S01]  /*2270*/  ISETP.GT.AND P0, PT, R3, 0x8, PT ;  /* 0x000000080300780c */ /* 0x000fe20003f04270 */
[----:B------:R-:W-:Y:S01]  /*2280*/  IMAD.WIDE.U32 R170, R153, R14, R162 ;  /* 0x0000000e99aa7225 */ /* 0x000fe200078e00a2 */
[----:B------:R-:W-:-:S03]  /*2290*/  PRMT R172, R165, 0x7610, R172 ;  /* 0x00007610a5ac7816 */ /* 0x000fc600000000ac */
[----:B------:R-:W-:Y:S01]  /*22a0*/  FMUL R88, R88, R155 ;  /* 0x0000009b58587220 */ /* 0x000fe20000400000 */
[----:B------:R-:W-:Y:S01]  /*22b0*/  IMAD.IADD R169, R167, 0x1, R171 ;  /* 0x00000001a7a97824 */ /* 0x000fe200078e02ab */
[----:B------:R-:W-:Y:S02]  /*22c0*/  IADD3 R166, P4, R20, R170, RZ ;  /* 0x000000aa14a67210 */ /* 0x000fe40007f9e0ff */
[----:B------:R-:W-:Y:S01]  /*22d0*/  FFMA R89, R89, R154, R88 ;  /* 0x0000009a59597223 */ /* 0x000fe20000000058 */
[----:B------:R-:W-:Y:S02]  /*22e0*/  ISETP.GT.AND P1, PT, R0, RZ, P0 ;  /* 0x000000ff0000720c */ /* 0x000fe40000724270 */
[----:B------:R-:W-:Y:S01]  /*22f0*/  IMAD.X R167, R169, 0x1, R157, P4 ;  /* 0x00000001a9a77824 */ /* 0x000fe200020e069d */
[----:B------:R-:W-:Y:S02]  /*2300*/  LEA R88, P4, R166, R10, 0x1 ;  /* 0x0000000aa6587211 */ /* 0x000fe400078808ff */
[----:B------:R-:W-:-:S02]  /*2310*/  F2FP.F16.F32.PACK_AB R168, RZ, R89 ;  /* 0x00000059ffa8723e */ /* 0x000fc400000000ff */
[----:B------:R-:W-:Y:S02]  /*2320*/  LEA.HI.X R89, R166, R11, R167, 0x1, P4 ;  /* 0x0000000ba6597211 */ /* 0x000fe400020f0ca7 */
[----:B------:R-:W-:-:S05]  /*2330*/  PRMT R171, R168, 0x7610, R171 ;  /* 0x00007610a8ab7816 */ /* 0x000fca00000000ab */
[----:B------:R1:W-:Y:S04]  /*2340*/  @P2 STG.E.U16 desc[UR36][R158.64+0x2], R171 ;  /* 0x000002ab9e002986 */ /* 0x0003e8000c101524 */
[----:B------:R2:W3:Y:S01]  /*2350*/  @P1 LDG.E.LTC128B.U16 R172, desc[UR36][R88.64] ;  /* 0x0000002458ac1981 */ /* 0x0004e2000c1e1520 */
[----:B------:R-:W-:Y:S01]  /*2360*/  IMAD.SHL.U32 R165, R4, 0x10, RZ ;  /* 0x0000001004a57824 */ /* 0x000fe200078e00ff */
[----:B------:R-:W-:Y:S01]  /*2370*/  IADD3 R170, P2, R6, R170, RZ ;  /* 0x000000aa06aa7210 */ /* 0x000fe20007f5e0ff */
[----:B------:R-:W-:Y:S03]  /*2380*/  BSSY B1, `(.L_x_32) ;  /* 0x0000011000017945 */ /* 0x000fe60003800000 */
[----:B------:R-:W-:-:S02]  /*2390*/  IADD3 R168, P4, R165, R158, RZ ;  /* 0x0000009ea5a87210 */ /* 0x000fc40007f9e0ff */
[----:B-1----:R-:W-:Y:S02]  /*23a0*/  IADD3.X R171, R7, R169, RZ, P2, !PT ;  /* 0x000000a907ab7210 */ /* 0x002fe400017fe4ff */
[----:B------:R-:W-:Y:S01]  /*23b0*/  ISETP.GT.AND P2, PT, R0, 0x1, P0 ;  /* 0x000000010000780c */ /* 0x000fe20000744270 */
[----:B------:R-:W-:-:S03]  /*23c0*/  IMAD.WIDE.U32 R170, R23, R12, R170 ;  /* 0x0000000c17aa7225 */ /* 0x000fc600078e00aa */
[----:B--2---:R-:W-:Y:S01]  /*23d0*/  LEA R88, P5, R170, R10, 0x1 ;  /* 0x0000000aaa587211 */ /* 0x004fe200078a08ff */
[----:B---3--:R-:W-:-:S05]  /*23e0*/  HADD2.F32 R166, -RZ, R172.H0_H0 ;  /* 0x200000acffa67230 */ /* 0x008fca0000004100 */
[----:B------:R-:W-:Y:S01]  /*23f0*/  FMUL R167, R166, R155 ;  /* 0x0000009ba6a77220 */ /* 0x000fe20000400000 */
[----:B------:R-:W-:-:S03]  /*2400*/  IMAD.IADD R166, R13, 0x1, R171 ;  /* 0x000000010da67824 */ /* 0x000fc600078e02ab */
[----:B------:R-:W-:Y:S01]  /*2410*/  FFMA R90, R90, R154, R167 ;  /* 0x0000009a5a5a7223 */ /* 0x000fe200000000a7 */
[----:B------:R-:W-:Y:S02]  /*2420*/  SHF.L.U64.HI R167, R4, 0x4, R5 ;  /* 0x0000000404a77819 */ /* 0x000fe40000010205 */
[----:B------:R-:W-:Y:S02]  /*2430*/  LEA.HI.X R89, R170, R11, R166, 0x1, P5 ;  /* 0x0000000baa597211 */ /* 0x000fe400028f0ca6 */
[----:B------:R-:W-:Y:S01]  /*2440*/  F2FP.F16.F32.PACK_AB R90, RZ, R90 ;  /* 0x0000005aff5a723e */ /* 0x000fe200000000ff */
[----:B------:R-:W-:-:S05]  /*2450*/  IMAD.X R169, R167, 0x1, R159, P4 ;  /* 0x00000001a7a97824 */ /* 0x000fca00020e069f */
[----:B------:R1:W-:Y:S01]  /*2460*/  @P1 STG.E.U16 desc[UR36][R168.64], R90 ;  /* 0x0000005aa8001986 */ /* 0x0003e2000c101524 */
[----:B------:R-:W-:Y:S05]  /*2470*/  @!P2 BRA `(.L_x_33) ;  /* 0x000000000004a947 */ /* 0x000fea0003800000 */
[----:B------:R2:W5:Y:S02]  /*2480*/  LDG.E.LTC128B.U16 R172, desc[UR36][R88.64+0x2] ;  /* 0x0000022458ac7981 */ /* 0x000564000c1e1520 */
.L_x_33:
[----:B------:R-:W-:Y:S05]  /*2490*/  BSYNC B1 ;  /* 0x0000000000017941 */ /* 0x000fea0003800000 */
.L_x_32:
[----:B-1---5:R-:W-:Y:S01]  /*24a0*/  HADD2.F32 R90, -RZ, R172.H0_H0 ;  /* 0x200000acff5a7230 */ /* 0x022fe20000004100 */
[----:B------:R-:W-:Y:S01]  /*24b0*/  ISETP.GT.AND P1, PT, R0, 0x8, P3 ;  /* 0x000000080000780c */ /* 0x000fe20001f24270 */
[----:B------:R-:W-:Y:S03]  /*24c0*/  BSSY B1, `(.L_x_34) ;  /* 0x000000a000017945 */ /* 0x000fe60003800000 */
[----:B------:R-:W-:-:S04]  /*24d0*/  FMUL R90, R90, R155 ;  /* 0x0000009b5a5a7220 */ /* 0x000fc80000400000 */
[----:B------:R-:W-:Y:S01]  /*24e0*/  FFMA R90, R91, R154, R90 ;  /* 0x0000009a5b5a7223 */ /* 0x000fe2000000005a */
[----:B------:R-:W-:-:S04]  /*24f0*/  @P2 IMAD.MOV.U32 R91, RZ, RZ, R169 ;  /* 0x000000ffff5b2224 */ /* 0x000fc800078e00a9 */
[----:B------:R-:W-:-:S04]  /*2500*/  F2FP.F16.F32.PACK_AB R90, RZ, R90 ;  /* 0x0000005aff5a723e */ /* 0x000fc800000000ff */
[----:B------:R-:W-:Y:S01]  /*2510*/  PRMT R166, R90, 0x7610, R166 ;  /* 0x000076105aa67816 */ /* 0x000fe200000000a6 */
[----:B------:R-:W-:-:S05]  /*2520*/  @P2 IMAD.MOV.U32 R90, RZ, RZ, R168 ;  /* 0x000000ffff5a2224 */ /* 0x000fca00078e00a8 */
[----:B------:R1:W-:Y:S01]  /*2530*/  @P2 STG.E.U16 desc[UR36][R90.64+0x2], R166 ;  /* 0x000002a65a002986 */ /* 0x0003e2000c101524 */
[----:B------:R-:W-:Y:S05]  /*2540*/  @!P1 BRA `(.L_x_35) ;  /* 0x0000000000049947 */ /* 0x000fea0003800000 */
[----:B------:R3:W5:Y:S02]  /*2550*/  LDG.E.LTC128B.U16 R172, desc[UR36][R160.64+0x10] ;  /* 0x00001024a0ac7981 */ /* 0x000764000c1e1520 */
.L_x_35:
[----:B------:R-:W-:Y:S05]  /*2560*/  BSYNC B1 ;  /* 0x0000000000017941 */ /* 0x000fea0003800000 */
.L_x_34:
[----:B-1---5:R-:W-:Y:S01]  /*2570*/  HADD2.F32 R90, -RZ, R172.H0_H0 ;  /* 0x200000acff5a7230 */ /* 0x022fe20000004100 */
[----:B------:R-:W-:Y:S01]  /*2580*/  ISETP.GT.AND P2, PT, R0, 0x9, P3 ;  /* 0x000000090000780c */ /* 0x000fe20001f44270 */
[----:B------:R-:W-:Y:S03]  /*2590*/  BSSY B1, `(.L_x_36) ;  /* 0x000000a000017945 */ /* 0x000fe60003800000 */
[----:B------:R-:W-:Y:S01]  /*25a0*/  FMUL R91, R90, R155 ;  /* 0x0000009b5a5b7220 */ /* 0x000fe20000400000 */
[----:B------:R-:W-:-:S03]  /*25b0*/  @P1 IMAD.MOV.U32 R90, RZ, RZ, R158 ;  /* 0x000000ffff5a1224 */ /* 0x000fc600078e009e */
[----:B------:R-:W-:-:S05]  /*25c0*/  FFMA R91, R92, R154, R91 ;  /* 0x0000009a5c5b7223 */ /* 0x000fca000000005b */
[----:B------:R-:W-:-:S04]  /*25d0*/  F2FP.F16.F32.PACK_AB R91, RZ, R91 ;  /* 0x0000005bff5b723e */ /* 0x000fc800000000ff */
[----:B------:R-:W-:Y:S01]  /*25e0*/  PRMT R92, R91, 0x7610, R92 ;  /* 0x000076105b5c7816 */ /* 0x000fe2000000005c */
[----:B------:R-:W-:-:S05]  /*25f0*/  @P1 IMAD.MOV.U32 R91, RZ, RZ, R159 ;  /* 0x000000ffff5b1224 */ /* 0x000fca00078e009f */
[----:B------:R1:W-:Y:S01]  /*2600*/  @P1 STG.E.U16 desc[UR36][R90.64+0x10], R92 ;  /* 0x0000105c5a001986 */ /* 0x0003e2000c101524 */
[----:B------:R-:W-:Y:S05]  /*2610*/  @!P2 BRA `(.L_x_37) ;  /* 0x000000000004a947 */ /* 0x000fea0003800000 */
[----:B------:R4:W5:Y:S02]  /*2620*/  LDG.E.LTC128B.U16 R172, desc[UR36][R160.64+0x12] ;  /* 0x00001224a0ac7981 */ /* 0x000964000c1e1520 */
.L_x_37:
[----:B------:R-:W-:Y:S05]  /*2630*/  BSYNC B1 ;  /* 0x0000000000017941 */ /* 0x000fea0003800000 */
.L_x_36:
[----:B-1---5:R-:W-:Y:S01]  /*2640*/  HADD2.F32 R90, -RZ, R172.H0_H0 ;  /* 0x200000acff5a7230 */ /* 0x022fe20000004100 */
[----:B------:R-:W-:Y:S01]  /*2650*/  ISETP.GT.AND P1, PT, R0, 0x8, P0 ;  /* 0x000000080000780c */ /* 0x000fe20000724270 */
[----:B------:R-:W-:Y:S01]  /*2660*/  @P2 IMAD.MOV.U32 R91, RZ, RZ, R159 ;  /* 0x000000ffff5b2224 */ /* 0x000fe200078e009f */
[----:B------:R-:W-:Y:S02]  /*2670*/  BSSY B1, `(.L_x_38) ;  /* 0x0000009000017945 */ /* 0x000fe40003800000 */
[----:B------:R-:W-:-:S04]  /*2680*/  FMUL R90, R90, R155 ;  /* 0x0000009b5a5a7220 */ /* 0x000fc80000400000 */
[----:B------:R-:W-:-:S05]  /*2690*/  FFMA R90, R93, R154, R90 ;  /* 0x0000009a5d5a7223 */ /* 0x000fca000000005a */
[----:B------:R-:W-:-:S04]  /*26a0*/  F2FP.F16.F32.PACK_AB R90, RZ, R90 ;  /* 0x0000005aff5a723e */ /* 0x000fc800000000ff */
[----:B------:R-:W-:Y:S02]  /*26b0*/  PRMT R92, R90, 0x7610, R92 ;  /* 0x000076105a5c7816 */ /* 0x000fe4000000005c */
[----:B------:R-:W-:-:S05]  /*26c0*/  @P2 MOV R90, R158 ;  /* 0x0000009e005a2202 */ /* 0x000fca0000000f00 */
[----:B------:R1:W-:Y:S01]  /*26d0*/  @P2 STG.E.U16 desc[UR36][R90.64+0x12], R92 ;  /* 0x0000125c5a002986 */ /* 0x0003e2000c101524 */
[----:B------:R-:W-:Y:S05]  /*26e0*/  @!P1 BRA `(.L_x_39) ;  /* 0x0000000000049947 */ /* 0x000fea0003800000 */
[----:B------:R0:W5:Y:S02]  /*26f0*/  LDG.E.LTC128B.U16 R172, desc[UR36][R88.64+0x10] ;  /* 0x0000102458ac7981 */ /* 0x000164000c1e1520 */
.L_x_39:
[----:B------:R-:W-:Y:S05]  /*2700*/  BSYNC B1 ;  /* 0x0000000000017941 */ /* 0x000fea0003800000 */
.L_x_38:
        /* <DEDUP_REMOVED lines=12> */
.L_x_41:
[----:B------:R-:W-:Y:S05]  /*27d0*/  BSYNC B1 ;  /* 0x0000000000017941 */ /* 0x000fea0003800000 */
.L_x_40:
[----:B-1---5:R-:W-:Y:S01]  /*27e0*/  HADD2.F32 R90, -RZ, R172.H0_H0 ;  /* 0x200000acff5a7230 */ /* 0x022fe20000004100 */
[----:B------:R-:W-:Y:S01]  /*27f0*/  ISETP.GT.AND P1, PT, R0, 0x10, P3 ;  /* 0x000000100000780c */ /* 0x000fe20001f24270 */
[----:B------:R-:W-:Y:S01]  /*2800*/  @P2 IMAD.MOV.U32 R91, RZ, RZ, R169 ;  /* 0x000000ffff5b2224 */ /* 0x000fe200078e00a9 */
[----:B------:R-:W-:Y:S02]  /*2810*/  BSSY B1, `(.L_x_42) ;  /* 0x0000009000017945 */ /* 0x000fe40003800000 */
[----:B------:R-:W-:-:S04]  /*2820*/  FMUL R90, R90, R155 ;  /* 0x0000009b5a5a7220 */ /* 0x000fc80000400000 */
[----:B------:R-:W-:-:S05]  /*2830*/  FFMA R90, R95, R154, R90 ;  /* 0x0000009a5f5a7223 */ /* 0x000fca000000005a */
[----:B------:R-:W-:-:S04]  /*2840*/  F2FP.F16.F32.PACK_AB R90, RZ, R90 ;  /* 0x0000005aff5a723e */ /* 0x000fc800000000ff */
[----:B------:R-:W-:Y:S01]  /*2850*/  PRMT R92, R90, 0x7610, R92 ;  /* 0x000076105a5c7816 */ /* 0x000fe2000000005c */
[----:B------:R-:W-:-:S05]  /*2860*/  @P2 IMAD.MOV.U32 R90, RZ, RZ, R168 ;  /* 0x000000ffff5a2224 */ /* 0x000fca00078e00a8 */
[----:B------:R1:W-:Y:S01]  /*2870*/  @P2 STG.E.U16 desc[UR36][R90.64+0x12], R92 ;  /* 0x0000125c5a002986 */ /* 0x0003e2000c101524 */
[----:B------:R-:W-:Y:S05]  /*2880*/  @!P1 BRA `(.L_x_43) ;  /* 0x0000000000049947 */ /* 0x000fea0003800000 */
[----:B------:R0:W5:Y:S02]  /*2890*/  LDG.E.LTC128B.U16 R172, desc[UR36][R160.64+0x20] ;  /* 0x00002024a0ac7981 */ /* 0x000164000c1e1520 */
.L_x_43:
[----:B------:R-:W-:Y:S05]  /*28a0*/  BSYNC B1 ;  /* 0x0000000000017941 */ /* 0x000fea0003800000 */
.L_x_42:
        /* <DEDUP_REMOVED lines=12> */
.L_x_45:
[----:B------:R-:W-:Y:S05]  /*2970*/  BSYNC B1 ;  /* 0x0000000000017941 */ /* 0x000fea0003800000 */
.L_x_44:
        /* <DEDUP_REMOVED lines=12> */
.L_x_47:
[----:B------:R-:W-:Y:S05]  /*2a40*/  BSYNC B1 ;  /* 0x0000000000017941 */ /* 0x000fea0003800000 */
.L_x_46:
        /* <DEDUP_REMOVED lines=12> */
.L_x_49:
[----:B------:R-:W-:Y:S05]  /*2b10*/  BSYNC B1 ;  /* 0x0000000000017941 */ /* 0x000fea0003800000 */
.L_x_48:
        /* <DEDUP_REMOVED lines=12> */
.L_x_51:
[----:B------:R-:W-:Y:S05]  /*2be0*/  BSYNC B1 ;  /* 0x0000000000017941 */ /* 0x000fea0003800000 */
.L_x_50:
        /* <DEDUP_REMOVED lines=12> */
.L_x_53:
[----:B------:R-:W-:Y:S05]  /*2cb0*/  BSYNC B1 ;  /* 0x0000000000017941 */ /* 0x000fea0003800000 */
.L_x_52:
        /* <DEDUP_REMOVED lines=12> */
.L_x_55:
[----:B------:R-:W-:Y:S05]  /*2d80*/  BSYNC B1 ;  /* 0x0000000000017941 */ /* 0x000fea0003800000 */
.L_x_54:
        /* <DEDUP_REMOVED lines=12> */
.L_x_57:
[----:B------:R-:W-:Y:S05]  /*2e50*/  BSYNC B1 ;  /* 0x0000000000017941 */ /* 0x000fea0003800000 */
.L_x_56:
        /* <DEDUP_REMOVED lines=12> */
.L_x_59:
[----:B------:R-:W-:Y:S05]  /*2f20*/  BSYNC B1 ;  /* 0x0000000000017941 */ /* 0x000fea0003800000 */
.L_x_58:
        /* <DEDUP_REMOVED lines=12> */
.L_x_61:
[----:B------:R-:W-:Y:S05]  /*2ff0*/  BSYNC B1 ;  /* 0x0000000000017941 */ /* 0x000fea0003800000 */
.L_x_60:
        /* <DEDUP_REMOVED lines=12> */
.L_x_63:
[----:B------:R-:W-:Y:S05]  /*30c0*/  BSYNC B1 ;  /* 0x0000000000017941 */ /* 0x000fea0003800000 */
.L_x_62:
        /* <DEDUP_REMOVED lines=12> */
.L_x_65:
[----:B------:R-:W-:Y:S05]  /*3190*/  BSYNC B1 ;  /* 0x0000000000017941 */ /* 0x000fea0003800000 */
.L_x_64:
        /* <DEDUP_REMOVED lines=12> */
.L_x_67:
[----:B------:R-:W-:Y:S05]  /*3260*/  BSYNC B1 ;  /* 0x0000000000017941 */ /* 0x000fea0003800000 */
.L_x_66:
        /* <DEDUP_REMOVED lines=12> */
.L_x_69:
[----:B------:R-:W-:Y:S05]  /*3330*/  BSYNC B1 ;  /* 0x0000000000017941 */ /* 0x000fea0003800000 */
.L_x_68:
        /* <DEDUP_REMOVED lines=12> */
.L_x_71:
[----:B------:R-:W-:Y:S05]  /*3400*/  BSYNC B1 ;  /* 0x0000000000017941 */ /* 0x000fea0003800000 */
.L_x_70:
        /* <DEDUP_REMOVED lines=12> */
.L_x_73:
[----:B------:R-:W-:Y:S05]  /*34d0*/  BSYNC B1 ;  /* 0x0000000000017941 */ /* 0x000fea0003800000 */
.L_x_72:
        /* <DEDUP_REMOVED lines=12> */
.L_x_75:
[----:B------:R-:W-:Y:S05]  /*35a0*/  BSYNC B1 ;  /* 0x0000000000017941 */ /* 0x000fea0003800000 */
.L_x_74:
        /* <DEDUP_REMOVED lines=12> */
.L_x_77:
[----:B------:R-:W-:Y:S05]  /*3670*/  BSYNC B1 ;  /* 0x0000000000017941 */ /* 0x000fea0003800000 */
.L_x_76:
        /* <DEDUP_REMOVED lines=12> */
.L_x_79:
[----:B------:R-:W-:Y:S05]  /*3740*/  BSYNC B1 ;  /* 0x0000000000017941 */ /* 0x000fea0003800000 */
.L_x_78:
        /* <DEDUP_REMOVED lines=12> */
.L_x_81:
[----:B------:R-:W-:Y:S05]  /*3810*/  BSYNC B1 ;  /* 0x0000000000017941 */ /* 0x000fea0003800000 */
.L_x_80:
        /* <DEDUP_REMOVED lines=12> */
.L_x_83:
[----:B------:R-:W-:Y:S05]  /*38e0*/  BSYNC B1 ;  /* 0x0000000000017941 */ /* 0x000fea0003800000 */
.L_x_82:
        /* <DEDUP_REMOVED lines=12> */
.L_x_85:
[----:B------:R-:W-:Y:S05]  /*39b0*/  BSYNC B1 ;  /* 0x0000000000017941 */ /* 0x000fea0003800000 */
.L_x_84:
        /* <DEDUP_REMOVED lines=12> */
.L_x_87:
[----:B------:R-:W-:Y:S05]  /*3a80*/  BSYNC B1 ;  /* 0x0000000000017941 */ /* 0x000fea0003800000 */
.L_x_86:
        /* <DEDUP_REMOVED lines=12> */
.L_x_89:
[----:B------:R-:W-:Y:S05]  /*3b50*/  BSYNC B1 ;  /* 0x0000000000017941 */ /* 0x000fea0003800000 */
.L_x_88:
        /* <DEDUP_REMOVED lines=12> */
.L_x_91:
[----:B------:R-:W-:Y:S05]  /*3c20*/  BSYNC B1 ;  /* 0x0000000000017941 */ /* 0x000fea0003800000 */
.L_x_90:
[----:B-1---5:R-:W-:Y:S01]  /*3c30*/  HADD2.F32 R90, -RZ, R172.H0_H0 ;  /* 0x200000acff5a7230 */ /* 0x022fe20000004100 */
[----:B------:R-:W-:Y:S01]  /*3c40*/  ISETP.GT.AND P2, PT, R0, 0x41, P3 ;  /* 0x000000410000780c */ /* 0x000fe20001f44270 */
[----:B------:R-:W-:Y:S03]  /*3c50*/  BSSY B1, `(.L_x_92) ;  /* 0x000000a000017945 */ /* 0x000fe60003800000 */
[----:B------:R-:W-:Y:S01]  /*3c60*/  FMUL R91, R90, R155 ;  /* 0x0000009b5a5b7220 */ /* 0x000fe20000400000 */
[----:B------:R-:W-:-:S03]  /*3c70*/  @P1 IMAD.MOV.U32 R90, RZ, RZ, R158 ;  /* 0x000000ffff5a1224 */ /* 0x000fc600078e009e */
[----:B------:R-:W-:-:S05]  /*3c80*/  FFMA R91, R120, R154, R91 ;  /* 0x0000009a785b7223 */ /* 0x000fca000000005b */
[----:B------:R-:W-:-:S04]  /*3c90*/  F2FP.F16.F32.PACK_AB R91, RZ, R91 ;  /* 0x0000005bff5b723e */ /* 0x000fc800000000ff */
[----:B------:R-:W-:Y:S02]  /*3ca0*/  PRMT R92, R91, 0x7610, R92 ;  /* 0x000076105b5c7816 */ /* 0x000fe4000000005c */
[----:B------:R-:W-:-:S05]  /*3cb0*/  @P1 MOV R91, R159 ;  /* 0x0000009f005b1202 */ /* 0x000fca0000000f00 */
[----:B------:R1:W-:Y:S01]  /*3cc0*/  @P1 STG.E.U16 desc[UR36][R90.64+0x80], R92 ;  /* 0x0000805c5a001986 */ /* 0x0003e2000c101524 */
[----:B------:R-:W-:Y:S05]  /*3cd0*/  @!P2 BRA `(.L_x_93) ;  /* 0x000000000004a947 */ /* 0x000fea0003800000 */
[----:B------:R0:W5:Y:S02]  /*3ce0*/  LDG.E.LTC128B.U16 R172, desc[UR36][R160.64+0x82] ;  /* 0x00008224a0ac7981 */ /* 0x000164000c1e1520 */
.L_x_93:
[----:B------:R-:W-:Y:S05]  /*3cf0*/  BSYNC B1 ;  /* 0x0000000000017941 */ /* 0x000fea0003800000 */
.L_x_92:
        /* <DEDUP_REMOVED lines=12> */
.L_x_95:
[----:B------:R-:W-:Y:S05]  /*3dc0*/  BSYNC B1 ;  /* 0x0000000000017941 */ /* 0x000fea0003800000 */
.L_x_94:
        /* <DEDUP_REMOVED lines=12> */
.L_x_97:
[----:B------:R-:W-:Y:S05]  /*3e90*/  BSYNC B1 ;  /* 0x0000000000017941 */ /* 0x000fea0003800000 */
.L_x_96:
        /* <DEDUP_REMOVED lines=12> */
.L_x_99:
[----:B------:R-:W-:Y:S05]  /*3f60*/  BSYNC B1 ;  /* 0x0000000000017941 */ /* 0x000fea0003800000 */
.L_x_98:
[----:B-1---5:R-:W-:Y:S01]  /*3f70*/  HADD2.F32 R90, -RZ, R172.H0_H0 ;  /* 0x200000acff5a7230 */ /* 0x022fe20000004100 */
[----:B------:R-:W-:Y:S01]  /*3f80*/  ISETP.GT.AND P2, PT, R0, 0x49, P3 ;  /* 0x000000490000780c */ /* 0x000fe20001f44270 */
[----:B------:R-:W-:Y:S03]  /*3f90*/  BSSY B1, `(.L_x_100) ;  /* 0x000000a000017945 */ /* 0x000fe60003800000 */
[----:B------:R-:W-:Y:S01]  /*3fa0*/  FMUL R91, R90, R155 ;  /* 0x0000009b5a5b7220 */ /* 0x000fe20000400000 */
[----:B------:R-:W-:-:S03]  /*3fb0*/  @P1 MOV R90, R158 ;  /* 0x0000009e005a1202 */ /* 0x000fc60000000f00 */
[----:B------:R-:W-:-:S05]  /*3fc0*/  FFMA R91, R124, R154, R91 ;  /* 0x0000009a7c5b7223 */ /* 0x000fca000000005b */
[----:B------:R-:W-:-:S04]  /*3fd0*/  F2FP.F16.F32.PACK_AB R91, RZ, R91 ;  /* 0x0000005bff5b723e */ /* 0x000fc800000000ff */
[----:B------:R-:W-:Y:S01]  /*3fe0*/  PRMT R92, R91, 0x7610, R92 ;  /* 0x000076105b5c7816 */ /* 0x000fe2000000005c */
[----:B------:R-:W-:-:S05]  /*3ff0*/  @P1 IMAD.MOV.U32 R91, RZ, RZ, R159 ;  /* 0x000000ffff5b1224 */ /* 0x000fca00078e009f */
[----:B------:R1:W-:Y:S01]  /*4000*/  @P1 STG.E.U16 desc[UR36][R90.64+0x90], R92 ;  /* 0x0000905c5a001986 */ /* 0x0003e2000c101524 */
[----:B------:R-:W-:Y:S05]  /*4010*/  @!P2 BRA `(.L_x_101) ;  /* 0x000000000004a947 */ /* 0x000fea0003800000 */
[----:B------:R0:W5:Y:S02]  /*4020*/  LDG.E.LTC128B.U16 R172, desc[UR36][R160.64+0x92] ;  /* 0x00009224a0ac7981 */ /* 0x000164000c1e1520 */
.L_x_101:
[----:B------:R-:W-:Y:S05]  /*4030*/  BSYNC B1 ;  /* 0x0000000000017941 */ /* 0x000fea0003800000 */
.L_x_100:
        /* <DEDUP_REMOVED lines=12> */
.L_x_103:
[----:B------:R-:W-:Y:S05]  /*4100*/  BSYNC B1 ;  /* 0x0000000000017941 */ /* 0x000fea0003800000 */
.L_x_102:
        /* <DEDUP_REMOVED lines=12> */
.L_x_105:
[----:B------:R-:W-:Y:S05]  /*41d0*/  BSYNC B1 ;  /* 0x0000000000017941 */ /* 0x000fea0003800000 */
.L_x_104:
[----:B-1---5:R-:W-:Y:S01]  /*41e0*/  HADD2.F32 R90, -RZ, R172.H0_H0 ;  /* 0x200000acff5a7230 */ /* 0x022fe20000004100 */
[----:B------:R-:W-:Y:S01]  /*41f0*/  @P2 MOV R91, R169 ;  /* 0x000000a9005b2202 */ /* 0x000fe20000000f00 */
[----:B------:R-:W-:Y:S01]  /*4200*/  BSSY B1, `(.L_x_106) ;  /* 0x000000a000017945 */ /* 0x000fe20003800000 */
[----:B------:R-:W-:Y:S02]  /*4210*/  ISETP.GT.AND P1, PT, R0, 0x50, P3 ;  /* 0x000000500000780c */ /* 0x000fe40001f24270 */
        /* <DEDUP_REMOVED lines=8> */
.L_x_107:
[----:B------:R-:W-:Y:S05]  /*42a0*/  BSYNC B1 ;  /* 0x0000000000017941 */ /* 0x000fea0003800000 */
.L_x_106:
        /* <DEDUP_REMOVED lines=12> */
.L_x_109:
[----:B------:R-:W-:Y:S05]  /*4370*/  BSYNC B1 ;  /* 0x0000000000017941 */ /* 0x000fea0003800000 */
.L_x_108:
        /* <DEDUP_REMOVED lines=12> */
.L_x_111:
[----:B------:R-:W-:Y:S05]  /*4440*/  BSYNC B1 ;  /* 0x0000000000017941 */ /* 0x000fea0003800000 */
.L_x_110:
        /* <DEDUP_REMOVED lines=12> */
.L_x_113:
[----:B------:R-:W-:Y:S05]  /*4510*/  BSYNC B1 ;  /* 0x0000000000017941 */ /* 0x000fea0003800000 */
.L_x_112:
        /* <DEDUP_REMOVED lines=12> */
.L_x_115:
[----:B------:R-:W-:Y:S05]  /*45e0*/  BSYNC B1 ;  /* 0x0000000000017941 */ /* 0x000fea0003800000 */
.L_x_114:
        /* <DEDUP_REMOVED lines=12> */
.L_x_117:
[----:B------:R-:W-:Y:S05]  /*46b0*/  BSYNC B1 ;  /* 0x0000000000017941 */ /* 0x000fea0003800000 */
.L_x_116:
        /* <DEDUP_REMOVED lines=12> */
.L_x_119:
[----:B------:R-:W-:Y:S05]  /*4780*/  BSYNC B1 ;  /* 0x0000000000017941 */ /* 0x000fea0003800000 */
.L_x_118:
        /* <DEDUP_REMOVED lines=12> */
.L_x_121:
[----:B------:R-:W-:Y:S05]  /*4850*/  BSYNC B1 ;  /* 0x0000000000017941 */ /* 0x000fea0003800000 */
.L_x_120:
        /* <DEDUP_REMOVED lines=12> */
.L_x_123:
[----:B------:R-:W-:Y:S05]  /*4920*/  BSYNC B1 ;  /* 0x0000000000017941 */ /* 0x000fea0003800000 */
.L_x_122:
        /* <DEDUP_REMOVED lines=12> */
.L_x_125:
[----:B------:R-:W-:Y:S05]  /*49f0*/  BSYNC B1 ;  /* 0x0000000000017941 */ /* 0x000fea0003800000 */
.L_x_124:
        /* <DEDUP_REMOVED lines=12> */
.L_x_127:
[----:B------:R-:W-:Y:S05]  /*4ac0*/  BSYNC B1 ;  /* 0x0000000000017941 */ /* 0x000fea0003800000 */
.L_x_126:
        /* <DEDUP_REMOVED lines=12> */
.L_x_129:
[----:B------:R-:W-:Y:S05]  /*4b90*/  BSYNC B1 ;  /* 0x0000000000017941 */ /* 0x000fea0003800000 */
.L_x_128:
        /* <DEDUP_REMOVED lines=12> */
.L_x_131:
[----:B------:R-:W-:Y:S05]  /*4c60*/  BSYNC B1 ;  /* 0x0000000000017941 */ /* 0x000fea0003800000 */
.L_x_130:
        /* <DEDUP_REMOVED lines=12> */
.L_x_133:
[----:B------:R-:W-:Y:S05]  /*4d30*/  BSYNC B1 ;  /* 0x0000000000017941 */ /* 0x000fea0003800000 */
.L_x_132:
        /* <DEDUP_REMOVED lines=12> */
.L_x_135:
[----:B------:R-:W-:Y:S05]  /*4e00*/  BSYNC B1 ;  /* 0x0000000000017941 */ /* 0x000fea0003800000 */
.L_x_134:
        /* <DEDUP_REMOVED lines=12> */
.L_x_137:
[----:B------:R-:W-:Y:S05]  /*4ed0*/  BSYNC B1 ;  /* 0x0000000000017941 */ /* 0x000fea0003800000 */
.L_x_136:
        /* <DEDUP_REMOVED lines=12> */
.L_x_139:
[----:B------:R-:W-:Y:S05]  /*4fa0*/  BSYNC B1 ;  /* 0x0000000000017941 */ /* 0x000fea0003800000 */
.L_x_138:
        /* <DEDUP_REMOVED lines=12> */
.L_x_141:
[----:B------:R-:W-:Y:S05]  /*5070*/  BSYNC B1 ;  /* 0x0000000000017941 */ /* 0x000fea0003800000 */
.L_x_140:
        /* <DEDUP_REMOVED lines=12> */
.L_x_143:
[----:B------:R-:W-:Y:S05]  /*5140*/  BSYNC B1 ;  /* 0x0000000000017941 */ /* 0x000fea0003800000 */
.L_x_142:
        /* <DEDUP_REMOVED lines=12> */
.L_x_145:
[----:B------:R-:W-:Y:S05]  /*5210*/  BSYNC B1 ;  /* 0x0000000000017941 */ /* 0x000fea0003800000 */
.L_x_144:
        /* <DEDUP_REMOVED lines=12> */
.L_x_147:
[----:B------:R-:W-:Y:S05]  /*52e0*/  BSYNC B1 ;  /* 0x0000000000017941 */ /* 0x000fea0003800000 */
.L_x_146:
        /* <DEDUP_REMOVED lines=12> */
.L_x_149:
[----:B------:R-:W-:Y:S05]  /*53b0*/  BSYNC B1 ;  /* 0x0000000000017941 */ /* 0x000fea0003800000 */
.L_x_148:
        /* <DEDUP_REMOVED lines=12> */
.L_x_151:
[----:B------:R-:W-:Y:S05]  /*5480*/  BSYNC B1 ;  /* 0x0000000000017941 */ /* 0x000fea0003800000 */
.L_x_150:
[----:B-----5:R-:W-:Y:S01]  /*5490*/  HADD2.F32 R8, -RZ, R172.H0_H0 ;  /* 0x200000acff087230 */ /* 0x020fe20000004100 */
[----:B------:R-:W-:Y:S01]  /*54a0*/  ISETP.GT.AND P1, PT, R0, 0x79, P0 ;  /* 0x000000790000780c */ /* 0x000fe20000724270 */
[----:B------:R-:W-:Y:S01]  /*54b0*/  BSSY B1, `(.L_x_152) ;  /* 0x000000c000017945 */ /* 0x000fe20003800000 */
[----:B------:R-:W-:Y:S02]  /*54c0*/  IADD3 R153, P0, R153, 0x80, RZ ;  /* 0x0000008099997810 */ /* 0x000fe40007f1e0ff */
[----:B-1----:R-:W-:Y:S01]  /*54d0*/  FMUL R91, R8, R155 ;  /* 0x0000009b085b7220 */ /* 0x002fe20000400000 */
[----:B------:R-:W-:-:S03]  /*54e0*/  @P2 IMAD.MOV.U32 R8, RZ, RZ, R168 ;  /* 0x000000ffff082224 */ /* 0x000fc600078e00a8 */
[----:B------:R-:W-:-:S05]  /*54f0*/  FFMA R91, R150, R154, R91 ;  /* 0x0000009a965b7223 */ /* 0x000fca000000005b */
[----:B------:R-:W-:-:S04]  /*5500*/  F2FP.F16.F32.PACK_AB R91, RZ, R91 ;  /* 0x0000005bff5b723e */ /* 0x000fc800000000ff */
[----:B------:R-:W-:Y:S01]  /*5510*/  PRMT R90, R91, 0x7610, R90 ;  /* 0x000076105b5a7816 */ /* 0x000fe2000000005a */
[----:B------:R-:W-:Y:S02]  /*5520*/  IMAD.X R91, RZ, RZ, R9, P0 ;  /* 0x000000ffff5b7224 */ /* 0x000fe400000e0609 */
[----:B------:R-:W-:-:S05]  /*5530*/  @P2 IMAD.MOV.U32 R9, RZ, RZ, R169 ;  /* 0x000000ffff092224 */ /* 0x000fca00078e00a9 */
[----:B------:R1:W-:Y:S01]  /*5540*/  @P2 STG.E.U16 desc[UR36][R8.64+0xf0], R90 ;  /* 0x0000f05a08002986 */ /* 0x0003e2000c101524 */
[----:B------:R-:W-:Y:S05]  /*5550*/  @!P1 BRA `(.L_x_153) ;  /* 0x0000000000049947 */ /* 0x000fea0003800000 */
[----:B------:R0:W5:Y:S02]  /*5560*/  LDG.E.LTC128B.U16 R172, desc[UR36][R88.64+0xf2] ;  /* 0x0000f22458ac7981 */ /* 0x000164000c1e1520 */
.L_x_153:
[----:B------:R-:W-:Y:S05]  /*5570*/  BSYNC B1 ;  /* 0x0000000000017941 */ /* 0x000fea0003800000 */
.L_x_152:
[----:B-1---5:R-:W-:Y:S01]  /*5580*/  HADD2.F32 R8, -RZ, R172.H0_H0 ;  /* 0x200000acff087230 */ /* 0x022fe20000004100 */
[----:B------:R-:W-:Y:S01]  /*5590*/  ISETP.GT.AND P0, PT, R3, 0x80, PT ;  /* 0x000000800300780c */ /* 0x000fe20003f04270 */
[----:B------:R-:W-:-:S03]  /*55a0*/  IMAD R90, R91, R14, RZ ;  /* 0x0000000e5b5a7224 */ /* 0x000fc600078e02ff */
[----:B0-2---:R-:W-:Y:S01]  /*55b0*/  FMUL R88, R8, R155 ;  /* 0x0000009b08587220 */ /* 0x005fe20000400000 */
[C---:B------:R-:W-:Y:S01]  /*55c0*/  IMAD R97, R153.reuse, R15, R90 ;  /* 0x0000000f99617224 */ /* 0x040fe200078e025a */
[----:B------:R-:W-:Y:S01]  /*55d0*/  ISETP.GT.AND P3, PT, R0, RZ, P0 ;  /* 0x000000ff0000720c */ /* 0x000fe20000764270 */
[----:B------:R-:W-:-:S04]  /*55e0*/  IMAD.WIDE.U32 R8, R153, R14, R156 ;  /* 0x0000000e99087225 */ /* 0x000fc800078e009c */
[----:B------:R-:W-:Y:S01]  /*55f0*/  FFMA R151, R151, R154, R88 ;  /* 0x0000009a97977223 */ /* 0x000fe20000000058 */
[----:B------:R-:W-:Y:S01]  /*5600*/  IMAD.IADD R9, R9, 0x1, R97 ;  /* 0x0000000109097824 */ /* 0x000fe200078e0261 */
[----:B------:R-:W-:-:S03]  /*5610*/  LEA R88, P2, R8, R10, 0x1 ;  /* 0x0000000a08587211 */ /* 0x000fc600078408ff */
[----:B------:R-:W-:Y:S02]  /*5620*/  F2FP.F16.F32.PACK_AB R151, RZ, R151 ;  /* 0x00000097ff97723e */ /* 0x000fe400000000ff */
[----:B------:R-:W-:-:S03]  /*5630*/  LEA.HI.X R89, R8, R11, R9, 0x1, P2 ;  /* 0x0000000b08597211 */ /* 0x000fc600010f0c09 */
[----:B------:R0:W-:Y:S04]  /*5640*/  @P1 STG.E.U16 desc[UR36][R168.64+0xf2], R151 ;  /* 0x0000f297a8001986 */ /* 0x0001e8000c101524 */
[----:B------:R-:W2:Y:S01]  /*5650*/  @P3 LDG.E.LTC128B.U16 R172, desc[UR36][R88.64] ;  /* 0x0000002458ac3981 */ /* 0x000ea2000c1e1520 */
[----:B------:R-:W-:Y:S01]  /*5660*/  IMAD.WIDE.U32 R8, R153, R14, R6 ;  /* 0x0000000e99087225 */ /* 0x000fe200078e0006 */
[----:B------:R-:W-:Y:S01]  /*5670*/  SHF.L.U64.HI R95, R4, 0x8, R5 ;  /* 0x00000008045f7819 */ /* 0x000fe20000010205 */
[----:B------:R-:W-:Y:S01]  /*5680*/  BSSY B1, `(.L_x_154) ;  /* 0x0000011000017945 */ /* 0x000fe20003800000 */
[----:B------:R-:W-:Y:S01]  /*5690*/  ISETP.GT.AND P2, PT, R0, 0x1, P0 ;  /* 0x000000010000780c */ /* 0x000fe20000744270 */
[----:B------:R-:W-:Y:S01]  /*56a0*/  IMAD.SHL.U32 R93, R4, 0x100, RZ ;  /* 0x00000100045d7824 */ /* 0x000fe200078e00ff */
[----:B------:R-:W-:Y:S01]  /*56b0*/  IADD3 R9, R97, R9, RZ ;  /* 0x0000000961097210 */ /* 0x000fe20007ffe0ff */
[----:B--2---:R-:W-:-:S05]  /*56c0*/  HADD2.F32 R90, -RZ, R172.H0_H0 ;  /* 0x200000acff5a7230 */ /* 0x004fca0000004100 */
[----:B------:R-:W-:Y:S01]  /*56d0*/  FMUL R15, R90, R155 ;  /* 0x0000009b5a0f7220 */ /* 0x000fe20000400000 */
[----:B------:R-:W-:Y:S01]  /*56e0*/  IMAD.WIDE.U32 R90, R23, R12, R8 ;  /* 0x0000000c175a7225 */ /* 0x000fe200078e0008 */
[----:B------:R-:W-:-:S03]  /*56f0*/  IADD3 R8, P1, R93, R158, RZ ;  /* 0x0000009e5d087210 */ /* 0x000fc60007f3e0ff */
[----:B------:R-:W-:Y:S01]  /*5700*/  FFMA R15, R24, R154, R15 ;  /* 0x0000009a180f7223 */ /* 0x000fe2000000000f */
[----:B------:R-:W-:Y:S01]  /*5710*/  IMAD.IADD R5, R13, 0x1, R91 ;  /* 0x000000010d057824 */ /* 0x000fe200078e025b */
[C---:B------:R-:W-:Y:S01]  /*5720*/  LEA R4, P4, R90.reuse, R10, 0x1 ;  /* 0x0000000a5a047211 */ /* 0x040fe200078808ff */
[----:B------:R-:W-:Y:S02]  /*5730*/  IMAD.X R9, R95, 0x1, R159, P1 ;  /* 0x000000015f097824 */ /* 0x000fe400008e069f */
[----:B------:R-:W-:Y:S02]  /*5740*/  F2FP.F16.F32.PACK_AB R15, RZ, R15 ;  /* 0x0000000fff0f723e */ /* 0x000fe400000000ff */
[----:B------:R-:W-:-:S03]  /*5750*/  LEA.HI.X R5, R90, R11, R5, 0x1, P4 ;  /* 0x0000000b5a057211 */ /* 0x000fc600020f0c05 */
[----:B------:R0:W-:Y:S01]  /*5760*/  @P3 STG.E.U16 desc[UR36][R8.64], R15 ;  /* 0x0000000f08003986 */ /* 0x0001e2000c101524 */
[----:B------:R-:W-:Y:S05]  /*5770*/  @!P2 BRA `(.L_x_155) ;  /* 0x000000000004a947 */ /* 0x000fea0003800000 */
[----:B------:R1:W5:Y:S02]  /*5780*/  LDG.E.LTC128B.U16 R172, desc[UR36][R4.64+0x2] ;  /* 0x0000022404ac7981 */ /* 0x000364000c1e1520 */
.L_x_155:
[----:B------:R-:W-:Y:S05]  /*5790*/  BSYNC B1 ;  /* 0x0000000000017941 */ /* 0x000fea0003800000 */
.L_x_154:
[----:B-----5:R-:W-:Y:S01]  /*57a0*/  HADD2.F32 R24, -RZ, R172.H0_H0 ;  /* 0x200000acff187230 */ /* 0x020fe20000004100 */
[----:B------:R-:W-:Y:S01]  /*57b0*/  ISETP.GT.AND P1, PT, R3, 0x88, PT ;  /* 0x000000880300780c */ /* 0x000fe20003f24270 */
[----:B0-----:R-:W-:Y:S01]  /*57c0*/  IMAD.WIDE.U32 R14, R153, R14, R162 ;  /* 0x0000000e990e7225 */ /* 0x001fe200078e00a2 */
[----:B------:R-:W-:Y:S03]  /*57d0*/  BSSY B1, `(.L_x_156) ;  /* 0x000000e000017945 */ /* 0x000fe60003800000 */
[----:B------:R-:W-:Y:S01]  /*57e0*/  FMUL R24, R24, R155 ;  /* 0x0000009b18187220 */ /* 0x000fe20000400000 */
[----:B------:R-:W-:Y:S01]  /*57f0*/  ISETP.GT.AND P3, PT, R0, RZ, P1 ;  /* 0x000000ff0000720c */ /* 0x000fe20000f64270 */
[----:B------:R-:W-:Y:S01]  /*5800*/  IMAD.IADD R97, R97, 0x1, R15 ;  /* 0x0000000161617824 */ /* 0x000fe200078e020f */
[----:B------:R-:W-:Y:S01]  /*5810*/  IADD3 R21, P5, R20, R14, RZ ;  /* 0x0000000e14157210 */ /* 0x000fe20007fbe0ff */
[----:B------:R-:W-:Y:S01]  /*5820*/  FFMA R24, R25, R154, R24 ;  /* 0x0000009a19187223 */ /* 0x000fe20000000018 */
[----:B------:R-:W-:-:S03]  /*5830*/  IADD3 R20, P4, R6, R14, RZ ;  /* 0x0000000e06147210 */ /* 0x000fc60007f9e0ff */
[----:B------:R-:W-:Y:S01]  /*5840*/  IMAD.X R156, R97, 0x1, R157, P5 ;  /* 0x00000001619c7824 */ /* 0x000fe200028e069d */
[----:B------:R-:W-:Y:S02]  /*5850*/  F2FP.F16.F32.PACK_AB R24, RZ, R24 ;  /* 0x00000018ff18723e */ /* 0x000fe400000000ff */
[----:B------:R-:W-:-:S03]  /*5860*/  LEA R14, P5, R21, R10, 0x1 ;  /* 0x0000000a150e7211 */ /* 0x000fc600078a08ff */
[----:B------:R0:W-:Y:S01]  /*5870*/  @P2 STG.E.U16 desc[UR36][R8.64+0x2], R24 ;  /* 0x0000021808002986 */ /* 0x0001e2000c101524 */
[----:B------:R-:W-:Y:S01]  /*5880*/  LEA.HI.X R15, R21, R11, R156, 0x1, P5 ;  /* 0x0000000b150f7211 */ /* 0x000fe200028f0c9c */
[----:B------:R-:W-:Y:S08]  /*5890*/  @!P3 BRA `(.L_x_157) ;  /* 0x000000000004b947 */ /* 0x000ff00003800000 */
[----:B------:R2:W5:Y:S02]  /*58a0*/  LDG.E.LTC128B.U16 R172, desc[UR36][R14.64] ;  /* 0x000000240eac7981 */ /* 0x000564000c1e1520 */
.L_x_157:
[----:B------:R-:W-:Y:S05]  /*58b0*/  BSYNC B1 ;  /* 0x0000000000017941 */ /* 0x000fea0003800000 */
.L_x_156:
[----:B-----5:R-:W-:Y:S01]  /*58c0*/  HADD2.F32 R6, -RZ, R172.H0_H0 ;  /* 0x200000acff067230 */ /* 0x020fe20000004100 */
[----:B------:R-:W-:Y:S01]  /*58d0*/  ISETP.GT.AND P2, PT, R0, 0x1, P1 ;  /* 0x000000010000780c */ /* 0x000fe20000f44270 */
[----:B------:R-:W-:Y:S01]  /*58e0*/  IMAD.X R21, R7, 0x1, R97, P4 ;  /* 0x0000000107157824 */ /* 0x000fe200020e0661 */
[----:B------:R-:W-:Y:S02]  /*58f0*/  BSSY B1, `(.L_x_158) ;  /* 0x000000d000017945 */ /* 0x000fe40003800000 */
[----:B------:R-:W-:Y:S01]  /*5900*/  FMUL R3, R6, R155 ;  /* 0x0000009b06037220 */ /* 0x000fe20000400000 */
[----:B------:R-:W-:Y:S01]  /*5910*/  IADD3 R6, P4, R8, R165, RZ ;  /* 0x000000a508067210 */ /* 0x000fe20007f9e0ff */
[----:B--2---:R-:W-:-:S04]  /*5920*/  IMAD.WIDE.U32 R14, R23, R12, R20 ;  /* 0x0000000c170e7225 */ /* 0x004fc800078e0014 */
[----:B------:R-:W-:Y:S01]  /*5930*/  FFMA R3, R26, R154, R3 ;  /* 0x0000009a1a037223 */ /* 0x000fe20000000003 */
[----:B------:R-:W-:Y:S01]  /*5940*/  IMAD.X R7, R9, 0x1, R167, P4 ;  /* 0x0000000109077824 */ /* 0x000fe200020e06a7 */
[----:B------:R-:W-:-:S03]  /*5950*/  IADD3 R13, R13, R15, RZ ;  /* 0x0000000f0d0d7210 */ /* 0x000fc60007ffe0ff */
[----:B------:R-:W-:Y:S02]  /*5960*/  F2FP.F16.F32.PACK_AB R3, RZ, R3 ;  /* 0x00000003ff03723e */ /* 0x000fe400000000ff */
[----:B------:R-:W-:-:S03]  /*5970*/  LEA R10, P5, R14, R10, 0x1 ;  /* 0x0000000a0e0a7211 */ /* 0x000fc600078a08ff */
[----:B------:R2:W-:Y:S01]  /*5980*/  @P3 STG.E.U16 desc[UR36][R6.64], R3 ;  /* 0x0000000306003986 */ /* 0x0005e2000c101524 */
[----:B------:R-:W-:Y:S01]  /*5990*/  LEA.HI.X R11, R14, R11, R13, 0x1, P5 ;  /* 0x0000000b0e0b7211 */ /* 0x000fe200028f0c0d */
[----:B------:R-:W-:Y:S08]  /*59a0*/  @!P2 BRA `(.L_x_159) ;  /* 0x000000000004a947 */ /* 0x000ff00003800000 */
[----:B------:R0:W5:Y:S02]  /*59b0*/  LDG.E.LTC128B.U16 R172, desc[UR36][R10.64+0x2] ;  /* 0x000002240aac7981 */ /* 0x000164000c1e1520 */
.L_x_159:
[----:B------:R-:W-:Y:S05]  /*59c0*/  BSYNC B1 ;  /* 0x0000000000017941 */ /* 0x000fea0003800000 */
.L_x_158:
[----:B-----5:R-:W-:Y:S01]  /*59d0*/  HADD2.F32 R12, -RZ, R172.H0_H0 ;  /* 0x200000acff0c7230 */ /* 0x020fe20000004100 */
[----:B------:R-:W-:Y:S01]  /*59e0*/  ISETP.GT.AND P3, PT, R0, 0x8, P0 ;  /* 0x000000080000780c */ /* 0x000fe20000764270 */
[----:B------:R-:W-:Y:S03]  /*59f0*/  BSSY B1, `(.L_x_160) ;  /* 0x0000007000017945 */ /* 0x000fe60003800000 */
[----:B------:R-:W-:-:S04]  /*5a00*/  FMUL R12, R12, R155 ;  /* 0x0000009b0c0c7220 */ /* 0x000fc80000400000 */
[----:B------:R-:W-:-:S05]  /*5a10*/  FFMA R12, R27, R154, R12 ;  /* 0x0000009a1b0c7223 */ /* 0x000fca000000000c */
[----:B------:R-:W-:-:S05]  /*5a20*/  F2FP.F16.F32.PACK_AB R12, RZ, R12 ;  /* 0x0000000cff0c723e */ /* 0x000fca00000000ff */
[----:B------:R0:W-:Y:S01]  /*5a30*/  @P2 STG.E.U16 desc[UR36][R6.64+0x2], R12 ;  /* 0x0000020c06002986 */ /* 0x0001e2000c101524 */
[----:B------:R-:W-:Y:S05]  /*5a40*/  @!P3 BRA `(.L_x_161) ;  /* 0x000000000004b947 */ /* 0x000fea0003800000 */
[----:B------:R0:W5:Y:S02]  /*5a50*/  LDG.E.LTC128B.U16 R172, desc[UR36][R4.64+0x10] ;  /* 0x0000102404ac7981 */ /* 0x000164000c1e1520 */
.L_x_161:
[----:B------:R-:W-:Y:S05]  /*5a60*/  BSYNC B1 ;  /* 0x0000000000017941 */ /* 0x000fea0003800000 */
.L_x_160:
[----:B0-2--5:R-:W-:Y:S01]  /*5a70*/  HADD2.F32 R6, -RZ, R172.H0_H0 ;  /* 0x200000acff067230 */ /* 0x025fe20000004100 */
[----:B------:R-:W-:Y:S01]  /*5a80*/  ISETP.GT.AND P2, PT, R0, 0x9, P0 ;  /* 0x000000090000780c */ /* 0x000fe20000744270 */
[----:B------:R-:W-:Y:S01]  /*5a90*/  IMAD.MOV.U32 R7, RZ, RZ, R9 ;  /* 0x000000ffff077224 */ /* 0x000fe200078e0009 */
[----:B------:R-:W-:Y:S02]  /*5aa0*/  BSSY B1, `(.L_x_162) ;  /* 0x0000008000017945 */ /* 0x000fe40003800000 */
[----:B------:R-:W-:Y:S01]  /*5ab0*/  FMUL R3, R6, R155 ;  /* 0x0000009b06037220 */ /* 0x000fe20000400000 */
[----:B------:R-:W-:-:S03]  /*5ac0*/  IMAD.MOV.U32 R6, RZ, RZ, R8 ;  /* 0x000000ffff067224 */ /* 0x000fc600078e0008 */
[----:B------:R-:W-:-:S05]  /*5ad0*/  FFMA R3, R28, R154, R3 ;  /* 0x0000009a1c037223 */ /* 0x000fca0000000003 */
[----:B------:R-:W-:-:S05]  /*5ae0*/  F2FP.F16.F32.PACK_AB R3, RZ, R3 ;  /* 0x00000003ff03723e */ /* 0x000fca00000000ff */
[----:B------:R0:W-:Y:S01]  /*5af0*/  @P3 STG.E.U16 desc[UR36][R6.64+0x10], R3 ;  /* 0x0000100306003986 */ /* 0x0001e2000c101524 */
[----:B------:R-:W-:Y:S05]  /*5b00*/  @!P2 BRA `(.L_x_163) ;  /* 0x000000000004a947 */ /* 0x000fea0003800000 */
[----:B------:R2:W5:Y:S02]  /*5b10*/  LDG.E.LTC128B.U16 R172, desc[UR36][R4.64+0x12] ;  /* 0x0000122404ac7981 */ /* 0x000564000c1e1520 */
.L_x_163:
[----:B------:R-:W-:Y:S05]  /*5b20*/  BSYNC B1 ;  /* 0x0000000000017941 */ /* 0x000fea0003800000 */
.L_x_162:
        /* <DEDUP_REMOVED lines=9> */
.L_x_165:
[----:B------:R-:W-:Y:S05]  /*5bc0*/  BSYNC B1 ;  /* 0x0000000000017941 */ /* 0x000fea0003800000 */
.L_x_164:
[----:B0----5:R-:W-:Y:S01]  /*5bd0*/  HADD2.F32 R12, -RZ, R172.H0_H0 ;  /* 0x200000acff0c7230 */ /* 0x021fe20000004100 */
[----:B------:R-:W-:Y:S01]  /*5be0*/  IADD3 R8, P3, R165, R8, RZ ;  /* 0x00000008a5087210 */ /* 0x000fe20007f7e0ff */
[----:B------:R-:W-:Y:S01]  /*5bf0*/  BSSY B1, `(.L_x_166) ;  /* 0x0000009000017945 */ /* 0x000fe20003800000 */
[----:B------:R-:W-:Y:S02]  /*5c00*/  ISETP.GT.AND P2, PT, R0, 0x9, P1 ;  /* 0x000000090000780c */ /* 0x000fe40000f44270 */
[----:B------:R-:W-:Y:S01]  /*5c10*/  FMUL R3, R12, R155 ;  /* 0x0000009b0c037220 */ /* 0x000fe20000400000 */
[----:B------:R-:W-:-:S03]  /*5c20*/  IMAD.X R9, R167, 0x1, R9, P3 ;  /* 0x00000001a7097824 */ /* 0x000fc600018e0609 */
[----:B------:R-:W-:-:S05]  /*5c30*/  FFMA R3, R30, R154, R3 ;  /* 0x0000009a1e037223 */ /* 0x000fca0000000003 */
[----:B------:R-:W-:-:S05]  /*5c40*/  F2FP.F16.F32.PACK_AB R3, RZ, R3 ;  /* 0x00000003ff03723e */ /* 0x000fca00000000ff */
[----:B------:R0:W-:Y:S01]  /*5c50*/  @P4 STG.E.U16 desc[UR36][R8.64+0x10], R3 ;  /* 0x0000100308004986 */ /* 0x0001e2000c101524 */
[----:B------:R-:W-:Y:S05]  /*5c60*/  @!P2 BRA `(.L_x_167) ;  /* 0x000000000004a947 */ /* 0x000fea0003800000 */
[----:B------:R0:W5:Y:S02]  /*5c70*/  LDG.E.LTC128B.U16 R172, desc[UR36][R10.64+0x12] ;  /* 0x000012240aac7981 */ /* 0x000164000c1e1520 */
.L_x_167:
[----:B------:R-:W-:Y:S05]  /*5c80*/  BSYNC B1 ;  /* 0x0000000000017941 */ /* 0x000fea0003800000 */
.L_x_166:
[----:B0----5:R-:W-:Y:S01]  /*5c90*/  HADD2.F32 R8, -RZ, R172.H0_H0 ;  /* 0x200000acff087230 */ /* 0x021fe20000004100 */
[----:B------:R-:W-:Y:S01]  /*5ca0*/  ISETP.GT.AND P3, PT, R0, 0x10, P0 ;  /* 0x000000100000780c */ /* 0x000fe20000764270 */
[----:B------:R-:W-:Y:S03]  /*5cb0*/  BSSY B1, `(.L_x_168) ;  /* 0x0000009000017945 */ /* 0x000fe60003800000 */
[----:B------:R-:W-:-:S04]  /*5cc0*/  FMUL R8, R8, R155 ;  /* 0x0000009b08087220 */ /* 0x000fc80000400000 */
[----:B------:R-:W-:Y:S01]  /*5cd0*/  FFMA R31, R31, R154, R8 ;  /* 0x0000009a1f1f7223 */ /* 0x000fe20000000008 */
[----:B------:R-:W-:-:S04]  /*5ce0*/  IADD3 R8, P4, P5, R165, R158, R93 ;  /* 0x0000009ea5087210 */ /* 0x000fc80007d9e05d */
[----:B------:R-:W-:Y:S02]  /*5cf0*/  F2FP.F16.F32.PACK_AB R31, RZ, R31 ;  /* 0x0000001fff1f723e */ /* 0x000fe400000000ff */
[----:B------:R-:W-:-:S05]  /*5d00*/  IADD3.X R9, R167, R159, R95, P4, P5 ;  /* 0x0000009fa7097210 */ /* 0x000fca00027ea45f */
[----:B------:R0:W-:Y:S01]  /*5d10*/  @P2 STG.E.U16 desc[UR36][R8.64+0x12], R31 ;  /* 0x0000121f08002986 */ /* 0x0001e2000c101524 */
[----:B------:R-:W-:Y:S05]  /*5d20*/  @!P3 BRA `(.L_x_169) ;  /* 0x000000000004b947 */ /* 0x000fea0003800000 */
[----:B------:R0:W5:Y:S02]  /*5d30*/  LDG.E.LTC128B.U16 R172, desc[UR36][R4.64+0x20] ;  /* 0x0000202404ac7981 */ /* 0x000164000c1e1520 */
.L_x_169:
[----:B------:R-:W-:Y:S05]  /*5d40*/  BSYNC B1 ;  /* 0x0000000000017941 */ /* 0x000fea0003800000 */
.L_x_168:
        /* <DEDUP_REMOVED lines=9> */
.L_x_171:
[----:B------:R-:W-:Y:S05]  /*5de0*/  BSYNC B1 ;  /* 0x0000000000017941 */ /* 0x000fea0003800000 */
.L_x_170:
        /* <DEDUP_REMOVED lines=9> */
.L_x_173:
[----:B------:R-:W-:Y:S05]  /*5e80*/  BSYNC B1 ;  /* 0x0000000000017941 */ /* 0x000fea0003800000 */
.L_x_172:
[----:B0----5:R-:W-:Y:S01]  /*5e90*/  HADD2.F32 R12, -RZ, R172.H0_H0 ;  /* 0x200000acff0c7230 */ /* 0x021fe20000004100 */
        /* <DEDUP_REMOVED lines=8> */
.L_x_175:
[----:B------:R-:W-:Y:S05]  /*5f20*/  BSYNC B1 ;  /* 0x0000000000017941 */ /* 0x000fea0003800000 */
.L_x_174:
        /* <DEDUP_REMOVED lines=9> */
.L_x_177:
[----:B------:R-:W-:Y:S05]  /*5fc0*/  BSYNC B1 ;  /* 0x0000000000017941 */ /* 0x000fea0003800000 */
.L_x_176:
        /* <DEDUP_REMOVED lines=9> */
.L_x_179:
[----:B------:R-:W-:Y:S05]  /*6060*/  BSYNC B1 ;  /* 0x0000000000017941 */ /* 0x000fea0003800000 */
.L_x_178:
        /* <DEDUP_REMOVED lines=9> */
.L_x_181:
[----:B------:R-:W-:Y:S05]  /*6100*/  BSYNC B1 ;  /* 0x0000000000017941 */ /* 0x000fea0003800000 */
.L_x_180:
        /* <DEDUP_REMOVED lines=9> */
.L_x_183:
[----:B------:R-:W-:Y:S05]  /*61a0*/  BSYNC B1 ;  /* 0x0000000000017941 */ /* 0x000fea0003800000 */
.L_x_182:
        /* <DEDUP_REMOVED lines=9> */
.L_x_185:
[----:B------:R-:W-:Y:S05]  /*6240*/  BSYNC B1 ;  /* 0x0000000000017941 */ /* 0x000fea0003800000 */
.L_x_184:
        /* <DEDUP_REMOVED lines=9> */
.L_x_187:
[----:B------:R-:W-:Y:S05]  /*62e0*/  BSYNC B1 ;  /* 0x0000000000017941 */ /* 0x000fea0003800000 */
.L_x_186:
        /* <DEDUP_REMOVED lines=9> */
.L_x_189:
[----:B------:R-:W-:Y:S05]  /*6380*/  BSYNC B1 ;  /* 0x0000000000017941 */ /* 0x000fea0003800000 */
.L_x_188:
        /* <DEDUP_REMOVED lines=9> */
.L_x_191:
[----:B------:R-:W-:Y:S05]  /*6420*/  BSYNC B1 ;  /* 0x0000000000017941 */ /* 0x000fea0003800000 */
.L_x_190:
        /* <DEDUP_REMOVED lines=9> */
.L_x_193:
[----:B------:R-:W-:Y:S05]  /*64c0*/  BSYNC B1 ;  /* 0x0000000000017941 */ /* 0x000fea0003800000 */
.L_x_192:
        /* <DEDUP_REMOVED lines=9> */
.L_x_195:
[----:B------:R-:W-:Y:S05]  /*6560*/  BSYNC B1 ;  /* 0x0000000000017941 */ /* 0x000fea0003800000 */
.L_x_194:
        /* <DEDUP_REMOVED lines=9> */
.L_x_197:
[----:B------:R-:W-:Y:S05]  /*6600*/  BSYNC B1 ;  /* 0x0000000000017941 */ /* 0x000fea0003800000 */
.L_x_196:
        /* <DEDUP_REMOVED lines=9> */
.L_x_199:
[----:B------:R-:W-:Y:S05]  /*66a0*/  BSYNC B1 ;  /* 0x0000000000017941 */ /* 0x000fea0003800000 */
.L_x_198:
        /* <DEDUP_REMOVED lines=9> */
.L_x_201:
[----:B------:R-:W-:Y:S05]  /*6740*/  BSYNC B1 ;  /* 0x0000000000017941 */ /* 0x000fea0003800000 */
.L_x_200:
        /* <DEDUP_REMOVED lines=9> */
.L_x_203:
[----:B------:R-:W-:Y:S05]  /*67e0*/  BSYNC B1 ;  /* 0x0000000000017941 */ /* 0x000fea0003800000 */
.L_x_202:
        /* <DEDUP_REMOVED lines=9> */
.L_x_205:
[----:B------:R-:W-:Y:S05]  /*6880*/  BSYNC B1 ;  /* 0x0000000000017941 */ /* 0x000fea0003800000 */
.L_x_204:
        /* <DEDUP_REMOVED lines=9> */
.L_x_207:
[----:B------:R-:W-:Y:S05]  /*6920*/  BSYNC B1 ;  /* 0x0000000000017941 */ /* 0x000fea0003800000 */
.L_x_206:
        /* <DEDUP_REMOVED lines=9> */
.L_x_209:
[----:B------:R-:W-:Y:S05]  /*69c0*/  BSYNC B1 ;  /* 0x0000000000017941 */ /* 0x000fea0003800000 */
.L_x_208:
        /* <DEDUP_REMOVED lines=9> */
.L_x_211:
[----:B------:R-:W-:Y:S05]  /*6a60*/  BSYNC B1 ;  /* 0x0000000000017941 */ /* 0x000fea0003800000 */
.L_x_210:
        /* <DEDUP_REMOVED lines=9> */
.L_x_213:
[----:B------:R-:W-:Y:S05]  /*6b00*/  BSYNC B1 ;  /* 0x0000000000017941 */ /* 0x000fea0003800000 */
.L_x_212:
        /* <DEDUP_REMOVED lines=9> */
.L_x_215:
[----:B------:R-:W-:Y:S05]  /*6ba0*/  BSYNC B1 ;  /* 0x0000000000017941 */ /* 0x000fea0003800000 */
.L_x_214:
        /* <DEDUP_REMOVED lines=9> */
.L_x_217:
[----:B------:R-:W-:Y:S05]  /*6c40*/  BSYNC B1 ;  /* 0x0000000000017941 */ /* 0x000fea0003800000 */
.L_x_216:
        /* <DEDUP_REMOVED lines=9> */
.L_x_219:
[----:B------:R-:W-:Y:S05]  /*6ce0*/  BSYNC B1 ;  /* 0x0000000000017941 */ /* 0x000fea0003800000 */
.L_x_218:
        /* <DEDUP_REMOVED lines=9> */
.L_x_221:
[----:B------:R-:W-:Y:S05]  /*6d80*/  BSYNC B1 ;  /* 0x0000000000017941 */ /* 0x000fea0003800000 */
.L_x_220:
        /* <DEDUP_REMOVED lines=9> */
.L_x_223:
[----:B------:R-:W-:Y:S05]  /*6e20*/  BSYNC B1 ;  /* 0x0000000000017941 */ /* 0x000fea0003800000 */
.L_x_222:
        /* <DEDUP_REMOVED lines=9> */
.L_x_225:
[----:B------:R-:W-:Y:S05]  /*6ec0*/  BSYNC B1 ;  /* 0x0000000000017941 */ /* 0x000fea0003800000 */
.L_x_224:
        /* <DEDUP_REMOVED lines=9> */
.L_x_227:
[----:B------:R-:W-:Y:S05]  /*6f60*/  BSYNC B1 ;  /* 0x0000000000017941 */ /* 0x000fea0003800000 */
.L_x_226:
        /* <DEDUP_REMOVED lines=9> */
.L_x_229:
[----:B------:R-:W-:Y:S05]  /*7000*/  BSYNC B1 ;  /* 0x0000000000017941 */ /* 0x000fea0003800000 */
.L_x_228:
        /* <DEDUP_REMOVED lines=9> */
.L_x_231:
[----:B------:R-:W-:Y:S05]  /*70a0*/  BSYNC B1 ;  /* 0x0000000000017941 */ /* 0x000fea0003800000 */
.L_x_230:
        /* <DEDUP_REMOVED lines=9> */
.L_x_233:
[----:B------:R-:W-:Y:S05]  /*7140*/  BSYNC B1 ;  /* 0x0000000000017941 */ /* 0x000fea0003800000 */
.L_x_232:
        /* <DEDUP_REMOVED lines=9> */
.L_x_235:
[----:B------:R-:W-:Y:S05]  /*71e0*/  BSYNC B1 ;  /* 0x0000000000017941 */ /* 0x000fea0003800000 */
.L_x_234:
        /* <DEDUP_REMOVED lines=9> */
.L_x_237:
[----:B------:R-:W-:Y:S05]  /*7280*/  BSYNC B1 ;  /* 0x0000000000017941 */ /* 0x000fea0003800000 */
.L_x_236:
        /* <DEDUP_REMOVED lines=9> */
.L_x_239:
[----:B------:R-:W-:Y:S05]  /*7320*/  BSYNC B1 ;  /* 0x0000000000017941 */ /* 0x000fea0003800000 */
.L_x_238:
        /* <DEDUP_REMOVED lines=9> */
.L_x_241:
[----:B------:R-:W-:Y:S05]  /*73c0*/  BSYNC B1 ;  /* 0x0000000000017941 */ /* 0x000fea0003800000 */
.L_x_240:
        /* <DEDUP_REMOVED lines=9> */
.L_x_243:
[----:B------:R-:W-:Y:S05]  /*7460*/  BSYNC B1 ;  /* 0x0000000000017941 */ /* 0x000fea0003800000 */
.L_x_242:
        /* <DEDUP_REMOVED lines=9> */
.L_x_245:
[----:B------:R-:W-:Y:S05]  /*7500*/  BSYNC B1 ;  /* 0x0000000000017941 */ /* 0x000fea0003800000 */
.L_x_244:
        /* <DEDUP_REMOVED lines=9> */
.L_x_247:
[----:B------:R-:W-:Y:S05]  /*75a0*/  BSYNC B1 ;  /* 0x0000000000017941 */ /* 0x000fea0003800000 */
.L_x_246:
        /* <DEDUP_REMOVED lines=9> */
.L_x_249:
[----:B------:R-:W-:Y:S05]  /*7640*/  BSYNC B1 ;  /* 0x0000000000017941 */ /* 0x000fea0003800000 */
.L_x_248:
        /* <DEDUP_REMOVED lines=9> */
.L_x_251:
[----:B------:R-:W-:Y:S05]  /*76e0*/  BSYNC B1 ;  /* 0x0000000000017941 */ /* 0x000fea0003800000 */
.L_x_250:
        /* <DEDUP_REMOVED lines=9> */
.L_x_253:
[----:B------:R-:W-:Y:S05]  /*7780*/  BSYNC B1 ;  /* 0x0000000000017941 */ /* 0x000fea0003800000 */
.L_x_252:
        /* <DEDUP_REMOVED lines=9> */
.L_x_255:
[----:B------:R-:W-:Y:S05]  /*7820*/  BSYNC B1 ;  /* 0x0000000000017941 */ /* 0x000fea0003800000 */
.L_x_254:
        /* <DEDUP_REMOVED lines=9> */
.L_x_257:
[----:B------:R-:W-:Y:S05]  /*78c0*/  BSYNC B1 ;  /* 0x0000000000017941 */ /* 0x000fea0003800000 */
.L_x_256:
        /* <DEDUP_REMOVED lines=9> */
.L_x_259:
[----:B------:R-:W-:Y:S05]  /*7960*/  BSYNC B1 ;  /* 0x0000000000017941 */ /* 0x000fea0003800000 */
.L_x_258:
        /* <DEDUP_REMOVED lines=9> */
.L_x_261:
[----:B------:R-:W-:Y:S05]  /*7a00*/  BSYNC B1 ;  /* 0x0000000000017941 */ /* 0x000fea0003800000 */
.L_x_260:
        /* <DEDUP_REMOVED lines=9> */
.L_x_263:
[----:B------:R-:W-:Y:S05]  /*7aa0*/  BSYNC B1 ;  /* 0x0000000000017941 */ /* 0x000fea0003800000 */
.L_x_262:
        /* <DEDUP_REMOVED lines=9> */
.L_x_265:
[----:B------:R-:W-:Y:S05]  /*7b40*/  BSYNC B1 ;  /* 0x0000000000017941 */ /* 0x000fea0003800000 */
.L_x_264:
        /* <DEDUP_REMOVED lines=9> */
.L_x_267:
[----:B------:R-:W-:Y:S05]  /*7be0*/  BSYNC B1 ;  /* 0x0000000000017941 */ /* 0x000fea0003800000 */
.L_x_266:
        /* <DEDUP_REMOVED lines=9> */
.L_x_269:
[----:B------:R-:W-:Y:S05]  /*7c80*/  BSYNC B1 ;  /* 0x0000000000017941 */ /* 0x000fea0003800000 */
.L_x_268:
        /* <DEDUP_REMOVED lines=9> */
.L_x_271:
[----:B------:R-:W-:Y:S05]  /*7d20*/  BSYNC B1 ;  /* 0x0000000000017941 */ /* 0x000fea0003800000 */
.L_x_270:
        /* <DEDUP_REMOVED lines=9> */
.L_x_273:
[----:B------:R-:W-:Y:S05]  /*7dc0*/  BSYNC B1 ;  /* 0x0000000000017941 */ /* 0x000fea0003800000 */
.L_x_272:
        /* <DEDUP_REMOVED lines=9> */
.L_x_275:
[----:B------:R-:W-:Y:S05]  /*7e60*/  BSYNC B1 ;  /* 0x0000000000017941 */ /* 0x000fea0003800000 */
.L_x_274:
[----:B012--5:R-:W-:Y:S01]  /*7e70*/  HADD2.F32 R4, -RZ, R172.H0_H0 ;  /* 0x200000acff047230 */ /* 0x027fe20000004100 */
        /* <DEDUP_REMOVED lines=8> */
.L_x_277:
[----:B------:R-:W-:Y:S05]  /*7f00*/  BSYNC B1 ;  /* 0x0000000000017941 */ /* 0x000fea0003800000 */
.L_x_276:
[----:B0----5:R-:W-:Y:S01]  /*7f10*/  HADD2.F32 R4, -RZ, R172.H0_H0 ;  /* 0x200000acff047230 */ /* 0x021fe20000004100 */
[----:B------:R-:W-:Y:S01]  /*7f20*/  ISETP.GT.AND P1, PT, R0, 0x79, P1 ;  /* 0x000000790000780c */ /* 0x000fe20000f24270 */
[----:B------:R-:W-:Y:S01]  /*7f30*/  @P2 IMAD.MOV.U32 R5, RZ, RZ, R9 ;  /* 0x000000ffff052224 */ /* 0x000fe200078e0009 */
[----:B------:R-:W-:Y:S02]  /*7f40*/  BSSY B1, `(.L_x_278) ;  /* 0x0000008000017945 */ /* 0x000fe40003800000 */
[----:B------:R-:W-:Y:S01]  /*7f50*/  FMUL R3, R4, R155 ;  /* 0x0000009b04037220 */ /* 0x000fe20000400000 */
[----:B------:R-:W-:-:S03]  /*7f60*/  @P2 IMAD.MOV.U32 R4, RZ, RZ, R8 ;  /* 0x000000ffff042224 */ /* 0x000fc600078e0008 */
[----:B------:R-:W-:-:S05]  /*7f70*/  FFMA R3, R86, R154, R3 ;  /* 0x0000009a56037223 */ /* 0x000fca0000000003 */
[----:B------:R-:W-:-:S05]  /*7f80*/  F2FP.F16.F32.PACK_AB R3, RZ, R3 ;  /* 0x00000003ff03723e */ /* 0x000fca00000000ff */
[----:B------:R0:W-:Y:S01]  /*7f90*/  @P2 STG.E.U16 desc[UR36][R4.64+0xf0], R3 ;  /* 0x0000f00304002986 */ /* 0x0001e2000c101524 */
[----:B------:R-:W-:Y:S05]  /*7fa0*/  @!P1 BRA `(.L_x_279) ;  /* 0x0000000000049947 */ /* 0x000fea0003800000 */
[----:B------:R2:W5:Y:S02]  /*7fb0*/  LDG.E.LTC128B.U16 R172, desc[UR36][R10.64+0xf2] ;  /* 0x0000f2240aac7981 */ /* 0x000564000c1e1520 */
.L_x_279:
[----:B------:R-:W-:Y:S05]  /*7fc0*/  BSYNC B1 ;  /* 0x0000000000017941 */ /* 0x000fea0003800000 */
.L_x_278:
[----:B------:R-:W-:Y:S05]  /*7fd0*/  @!P1 BRA `(.L_x_280) ;  /* 0x00000024004c9947 */ /* 0x000fea0003800000 */
[----:B-----5:R-:W-:-:S05]  /*7fe0*/  HADD2.F32 R172, -RZ, R172.H0_H0 ;  /* 0x200000acffac7230 */ /* 0x020fca0000004100 */
[----:B------:R-:W-:-:S04]  /*7ff0*/  FMUL R172, R172, R155 ;  /* 0x0000009bacac7220 */ /* 0x000fc80000400000 */
[----:B------:R-:W-:-:S05]  /*8000*/  FFMA R172, R87, R154, R172 ;  /* 0x0000009a57ac7223 */ /* 0x000fca00000000ac */
[----:B------:R-:W-:-:S05]  /*8010*/  F2FP.F16.F32.PACK_AB R172, RZ, R172 ;  /* 0x000000acffac723e */ /* 0x000fca00000000ff */
[----:B------:R0:W-:Y:S01]  /*8020*/  STG.E.U16 desc[UR36][R8.64+0xf2], R172 ;  /* 0x0000f2ac08007986 */ /* 0x0001e2000c101524 */
[----:B------:R-:W-:Y:S05]  /*8030*/  BRA `(.L_x_280) ;  /* 0x0000002400347947 */ /* 0x000fea0003800000 */
.L_x_29:
[----:B------:R-:W-:Y:S01]  /*8040*/  ULDC.64 UR4, c[0x0][0x5c0] ;  /* 0x0001700000047ab9 */ /* 0x000fe20000000a00 */
[-C--:B------:R-:W-:Y:S01]  /*8050*/  FMUL R88, R88, R154.reuse ;  /* 0x0000009a58587220 */ /* 0x080fe20000400000 */
[----:B------:R-:W-:Y:S01]  /*8060*/  LEA R8, P0, R166, UR4, 0x1 ;  /* 0x00000004a6087c11 */ /* 0x000fe2000f8008ff */
[-C--:B------:R-:W-:Y:S01]  /*8070*/  FMUL R89, R89, R154.reuse ;  /* 0x0000009a59597220 */ /* 0x080fe20000400000 */
[----:B------:R-:W-:Y:S01]  /*8080*/  ISETP.GT.AND P2, PT, R0, 0x1, P3 ;  /* 0x000000010000780c */ /* 0x000fe20001f44270 */
[-C--:B------:R-:W-:Y:S01]  /*8090*/  FMUL R90, R90, R154.reuse ;  /* 0x0000009a5a5a7220 */ /* 0x080fe20000400000 */
[----:B------:R-:W-:Y:S01]  /*80a0*/  LEA.HI.X R9, R166, UR5, R169, 0x1, P0 ;  /* 0x00000005a6097c11 */ /* 0x000fe200080f0ca9 */
[-C--:B------:R-:W-:Y:S01]  /*80b0*/  FMUL R91, R91, R154.reuse ;  /* 0x0000009a5b5b7220 */ /* 0x080fe20000400000 */
[----:B------:R-:W-:Y:S01]  /*80c0*/  ISETP.GT.AND P0, PT, R3, 0x8, PT ;  /* 0x000000080300780c */ /* 0x000fe20003f04270 */
[----:B------:R-:W-:Y:S01]  /*80d0*/  FMUL R92, R92, R154 ;  /* 0x0000009a5c5c7220 */ /* 0x000fe20000400000 */
[----:B------:R-:W-:Y:S01]  /*80e0*/  F2FP.F16.F32.PACK_AB R88, RZ, R88 ;  /* 0x00000058ff58723e */ /* 0x000fe200000000ff */
[-C--:B------:R-:W-:Y:S01]  /*80f0*/  FMUL R93, R93, R154.reuse ;  /* 0x0000009a5d5d7220 */ /* 0x080fe20000400000 */
[----:B------:R-:W-:Y:S01]  /*8100*/  SHF.L.U32 R7, R4, 0x4, RZ ;  /* 0x0000000404077819 */ /* 0x000fe200000006ff */
[-C--:B------:R-:W-:Y:S01]  /*8110*/  FMUL R94, R94, R154.reuse ;  /* 0x0000009a5e5e7220 */ /* 0x080fe20000400000 */
[----:B------:R-:W-:Y:S01]  /*8120*/  ISETP.GT.AND P4, PT, R0, RZ, P0 ;  /* 0x000000ff0000720c */ /* 0x000fe20000784270 */
[----:B------:R-:W-:Y:S01]  /*8130*/  @P1 STG.E.U16 desc[UR36][R8.64], R88 ;  /* 0x0000005808001986 */ /* 0x000fe2000c101524 */
[----:B------:R-:W-:Y:S01]  /*8140*/  SHF.L.U64.HI R6, R4, 0x4, R5 ;  /* 0x0000000404067819 */ /* 0x000fe20000010205 */
[----:B------:R-:W-:Y:S01]  /*8150*/  FMUL R95, R95, R154 ;  /* 0x0000009a5f5f7220 */ /* 0x000fe20000400000 */
[----:B------:R-:W-:Y:S01]  /*8160*/  IADD3 R10, P5, R7, R8, RZ ;  /* 0x00000008070a7210 */ /* 0x000fe20007fbe0ff */
[-C--:B------:R-:W-:Y:S01]  /*8170*/  FMUL R96, R96, R154.reuse ;  /* 0x0000009a60607220 */ /* 0x080fe20000400000 */
[----:B------:R-:W-:Y:S01]  /*8180*/  ISETP.GT.AND P1, PT, R0, 0x1, P0 ;  /* 0x000000010000780c */ /* 0x000fe20000724270 */
[----:B------:R-:W-:Y:S01]  /*8190*/  FMUL R97, R97, R154 ;  /* 0x0000009a61617220 */ /* 0x000fe20000400000 */
[----:B------:R-:W-:Y:S01]  /*81a0*/  F2FP.F16.F32.PACK_AB R89, RZ, R89 ;  /* 0x00000059ff59723e */ /* 0x000fe200000000ff */
[----:B------:R-:W-:Y:S01]  /*81b0*/  IMAD.X R11, R6, 0x1, R9, P5 ;  /* 0x00000001060b7824 */ /* 0x000fe200028e0609 */
[----:B------:R-:W-:Y:S01]  /*81c0*/  F2FP.F16.F32.PACK_AB R90, RZ, R90 ;  /* 0x0000005aff5a723e */ /* 0x000fe200000000ff */
[-C--:B------:R-:W-:Y:S01]  /*81d0*/  FMUL R98, R98, R154.reuse ;  /* 0x0000009a62627220 */ /* 0x080fe20000400000 */
[----:B------:R-:W-:Y:S01]  /*81e0*/  F2FP.F16.F32.PACK_AB R91, RZ, R91 ;  /* 0x0000005bff5b723e */ /* 0x000fe200000000ff */
[----:B------:R-:W-:Y:S01]  /*81f0*/  @P2 STG.E.U16 desc[UR36][R8.64+0x2], R89 ;  /* 0x0000025908002986 */ /* 0x000fe2000c101524 */
[C---:B------:R-:W-:Y:S01]  /*8200*/  ISETP.GT.AND P5, PT, R0.reuse, 0x9, P3 ;  /* 0x000000090000780c */ /* 0x040fe20001fa4270 */
[-C--:B------:R-:W-:Y:S01]  /*8210*/  FMUL R99, R99, R154.reuse ;  /* 0x0000009a63637220 */ /* 0x080fe20000400000 */
[C---:B------:R-:W-:Y:S01]  /*8220*/  ISETP.GT.AND P2, PT, R0.reuse, 0x8, P0 ;  /* 0x000000080000780c */ /* 0x040fe20000744270 */
[----:B------:R-:W-:Y:S01]  /*8230*/  @P4 STG.E.U16 desc[UR36][R10.64], R90 ;  /* 0x0000005a0a004986 */ /* 0x000fe2000c101524 */
[----:B------:R-:W-:Y:S01]  /*8240*/  ISETP.GT.AND P4, PT, R0, 0x8, P3 ;  /* 0x000000080000780c */ /* 0x000fe20001f84270 */
[----:B------:R-:W-:Y:S01]  /*8250*/  FMUL R100, R100, R154 ;  /* 0x0000009a64647220 */ /* 0x000fe20000400000 */
[----:B------:R-:W-:Y:S01]  /*8260*/  F2FP.F16.F32.PACK_AB R92, RZ, R92 ;  /* 0x0000005cff5c723e */ /* 0x000fe200000000ff */
[----:B------:R-:W-:Y:S01]  /*8270*/  @P1 STG.E.U16 desc[UR36][R10.64+0x2], R91 ;  /* 0x0000025b0a001986 */ /* 0x000fe2000c101524 */
[----:B------:R-:W-:Y:S01]  /*8280*/  ISETP.GT.AND P1, PT, R0, 0x9, P0 ;  /* 0x000000090000780c */ /* 0x000fe20000724270 */
[-C--:B------:R-:W-:Y:S01]  /*8290*/  FMUL R101, R101, R154.reuse ;  /* 0x0000009a65657220 */ /* 0x080fe20000400000 */
[----:B------:R-:W-:Y:S01]  /*82a0*/  F2FP.F16.F32.PACK_AB R93, RZ, R93 ;  /* 0x0000005dff5d723e */ /* 0x000fe200000000ff */
[----:B------:R-:W-:Y:S01]  /*82b0*/  FMUL R102, R102, R154 ;  /* 0x0000009a66667220 */ /* 0x000fe20000400000 */
[----:B------:R-:W-:Y:S01]  /*82c0*/  F2FP.F16.F32.PACK_AB R94, RZ, R94 ;  /* 0x0000005eff5e723e */ /* 0x000fe200000000ff */
[-C--:B------:R-:W-:Y:S01]  /*82d0*/  FMUL R103, R103, R154.reuse ;  /* 0x0000009a67677220 */ /* 0x080fe20000400000 */
[----:B------:R-:W-:Y:S01]  /*82e0*/  F2FP.F16.F32.PACK_AB R95, RZ, R95 ;  /* 0x0000005fff5f723e */ /* 0x000fe200000000ff */
[----:B------:R-:W-:Y:S01]  /*82f0*/  FMUL R104, R104, R154 ;  /* 0x0000009a68687220 */ /* 0x000fe20000400000 */
[----:B------:R-:W-:Y:S01]  /*8300*/  F2FP.F16.F32.PACK_AB R96, RZ, R96 ;  /* 0x00000060ff60723e */ /* 0x000fe200000000ff */
[----:B------:R-:W-:Y:S01]  /*8310*/  @P4 STG.E.U16 desc[UR36][R8.64+0x10], R92 ;  /* 0x0000105c08004986 */ /* 0x000fe2000c101524 */
[C---:B------:R-:W-:Y:S01]  /*8320*/  ISETP.GT.AND P4, PT, R0.reuse, 0x10, P3 ;  /* 0x000000100000780c */ /* 0x040fe20001f84270 */
[-C--:B------:R-:W-:Y:S01]  /*8330*/  FMUL R105, R105, R154.reuse ;  /* 0x0000009a69697220 */ /* 0x080fe20000400000 */
[----:B------:R-:W-:Y:S01]  /*8340*/  F2FP.F16.F32.PACK_AB R97, RZ, R97 ;  /* 0x00000061ff61723e */ /* 0x000fe200000000ff */
[----:B------:R-:W-:Y:S01]  /*8350*/  @P5 STG.E.U16 desc[UR36][R8.64+0x12], R93 ;  /* 0x0000125d08005986 */ /* 0x000fe2000c101524 */
[----:B------:R-:W-:Y:S01]  /*8360*/  ISETP.GT.AND P5, PT, R0, 0x11, P0 ;  /* 0x000000110000780c */ /* 0x000fe200007a4270 */
        /* <DEDUP_REMOVED lines=74> */
[-C--:B------:R-:W-:Y:S01]  /*8810*/  FMUL R127, R127, R154.reuse ;  /* 0x0000009a7f7f7220 */ /* 0x080fe20000400000 */
[----:B------:R-:W-:Y:S01]  /*8820*/  F2FP.F16.F32.PACK_AB R119, RZ, R119 ;  /* 0x00000077ff77723e */ /* 0x000fe200000000ff */
[----:B------:R-:W-:Y:S01]  /*8830*/  FMUL R128, R128, R154 ;  /* 0x0000009a80807220 */ /* 0x000fe20000400000 */
[----:B------:R-:W-:Y:S01]  /*8840*/  F2FP.F16.F32.PACK_AB R120, RZ, R120 ;  /* 0x00000078ff78723e */ /* 0x000fe200000000ff */
        /* <DEDUP_REMOVED lines=60> */
[----:B------:R-:W-:Y:S01]  /*8c10*/  FMUL R145, R145, R154 ;  /* 0x0000009a91917220 */ /* 0x000fe20000400000 */
[----:B------:R-:W-:Y:S01]  /*8c20*/  F2FP.F16.F32.PACK_AB R137, RZ, R137 ;  /* 0x00000089ff89723e */ /* 0x000fe200000000ff */
[----:B------:R-:W-:Y:S01]  /*8c30*/  IMAD.SHL.U32 R21, R4, 0x100, RZ ;  /* 0x0000010004157824 */ /* 0x000fe200078e00ff */
[----:B------:R-:W-:Y:S01]  /*8c40*/  F2FP.F16.F32.PACK_AB R138, RZ, R138 ;  /* 0x0000008aff8a723e */ /* 0x000fe200000000ff */
[-C--:B------:R-:W-:Y:S01]  /*8c50*/  FMUL R146, R146, R154.reuse ;  /* 0x0000009a92927220 */ /* 0x080fe20000400000 */
[----:B------:R-:W-:Y:S01]  /*8c60*/  F2FP.F16.F32.PACK_AB R139, RZ, R139 ;  /* 0x0000008bff8b723e */ /* 0x000fe200000000ff */
[----:B------:R-:W-:Y:S01]  /*8c70*/  FMUL R147, R147, R154 ;  /* 0x0000009a93937220 */ /* 0x000fe20000400000 */
[----:B------:R-:W-:Y:S01]  /*8c80*/  F2FP.F16.F32.PACK_AB R140, RZ, R140 ;  /* 0x0000008cff8c723e */ /* 0x000fe200000000ff */
[----:B------:R-:W-:Y:S01]  /*8c90*/  @P1 STG.E.U16 desc[UR36][R8.64+0x90], R124 ;  /* 0x0000907c08001986 */ /* 0x000fe2000c101524 */
[----:B------:R-:W-:Y:S01]  /*8ca0*/  ISETP.GT.AND P1, PT, R0, 0x50, P3 ;  /* 0x000000500000780c */ /* 0x000fe20001f24270 */
[-C--:B------:R-:W-:Y:S01]  /*8cb0*/  FMUL R148, R148, R154.reuse ;  /* 0x0000009a94947220 */ /* 0x080fe20000400000 */
[----:B------:R-:W-:Y:S01]  /*8cc0*/  F2FP.F16.F32.PACK_AB R141, RZ, R141 ;  /* 0x0000008dff8d723e */ /* 0x000fe200000000ff */
[----:B------:R-:W-:Y:S01]  /*8cd0*/  @P2 STG.E.U16 desc[UR36][R8.64+0x92], R125 ;  /* 0x0000927d08002986 */ /* 0x000fe2000c101524 */
[C---:B------:R-:W-:Y:S01]  /*8ce0*/  ISETP.GT.AND P2, PT, R0.reuse, 0x51, P3 ;  /* 0x000000510000780c */ /* 0x040fe20001f44270 */
        /* <DEDUP_REMOVED lines=13> */
[----:B------:R-:W-:Y:S01]  /*8dc0*/  SHF.L.U64.HI R15, R4, 0x8, R5 ;  /* 0x00000008040f7819 */ /* 0x000fe20000010205 */
[----:B------:R-:W-:Y:S01]  /*8dd0*/  @P2 STG.E.U16 desc[UR36][R8.64+0xa2], R129 ;  /* 0x0000a28108002986 */ /* 0x000fe2000c101524 */
[----:B------:R-:W-:Y:S01]  /*8de0*/  ISETP.GT.AND P2, PT, R0, 0x59, P3 ;  /* 0x000000590000780c */ /* 0x000fe20001f44270 */
        /* <DEDUP_REMOVED lines=58> */
[----:B------:R-:W-:Y:S01]  /*9190*/  @P2 STG.E.U16 desc[UR36][R10.64+0xd0], R142 ;  /* 0x0000d08e0a002986 */ /* 0x000fe2000c101524 */
[----:B------:R-:W-:Y:S01]  /*91a0*/  F2FP.F16.F32.PACK_AB R34, RZ, R34 ;  /* 0x00000022ff22723e */ /* 0x000fe200000000ff */
[-C--:B------:R-:W-:Y:S01]  /*91b0*/  FMUL R42, R42, R154.reuse ;  /* 0x0000009a2a2a7220 */ /* 0x080fe20000400000 */
[----:B------:R-:W-:Y:S01]  /*91c0*/  F2FP.F16.F32.PACK_AB R35, RZ, R35 ;  /* 0x00000023ff23723e */ /* 0x000fe200000000ff */
[----:B------:R-:W-:Y:S01]  /*91d0*/  FMUL R43, R43, R154 ;  /* 0x0000009a2b2b7220 */ /* 0x000fe20000400000 */
[----:B------:R-:W-:Y:S01]  /*91e0*/  F2FP.F16.F32.PACK_AB R36, RZ, R36 ;  /* 0x00000024ff24723e */ /* 0x000fe200000000ff */
[----:B------:R-:W-:Y:S01]  /*91f0*/  @P4 STG.E.U16 desc[UR36][R10.64+0xd2], R143 ;  /* 0x0000d28f0a004986 */ /* 0x000fe2000c101524 */
[----:B------:R-:W-:Y:S01]  /*9200*/  ISETP.GT.AND P4, PT, R0, 0x71, P0 ;  /* 0x000000710000780c */ /* 0x000fe20000784270 */
[----:B------:R-:W-:Y:S01]  /*9210*/  FMUL R44, R44, R154 ;  /* 0x0000009a2c2c7220 */ /* 0x000fe20000400000 */
[----:B------:R-:W-:Y:S01]  /*9220*/  F2FP.F16.F32.PACK_AB R37, RZ, R37 ;  /* 0x00000025ff25723e */ /* 0x000fe200000000ff */
[----:B------:R-:W-:Y:S01]  /*9230*/  @P5 STG.E.U16 desc[UR36][R8.64+0xe0], R144 ;  /* 0x0000e09008005986 */ /* 0x000fe2000c101524 */
[----:B------:R-:W-:Y:S01]  /*9240*/  ISETP.GT.AND P5, PT, R0, 0x70, P0 ;  /* 0x000000700000780c */ /* 0x000fe200007a4270 */
[----:B------:R-:W-:Y:S01]  /*9250*/  @P1 IMAD.MOV.U32 R4, RZ, RZ, R8 ;  /* 0x000000ffff041224 */ /* 0x000fe200078e0008 */
[----:B------:R-:W-:Y:S01]  /*9260*/  F2FP.F16.F32.PACK_AB R38, RZ, R38 ;  /* 0x00000026ff26723e */ /* 0x000fe200000000ff */
[----:B------:R-:W-:Y:S01]  /*9270*/  @P1 IMAD.MOV.U32 R5, RZ, RZ, R9 ;  /* 0x000000ffff051224 */ /* 0x000fe200078e0009 */
[----:B------:R-:W-:Y:S01]  /*9280*/  F2FP.F16.F32.PACK_AB R39, RZ, R39 ;  /* 0x00000027ff27723e */ /* 0x000fe200000000ff */
[----:B------:R-:W-:Y:S01]  /*9290*/  FMUL R45, R45, R154 ;  /* 0x0000009a2d2d7220 */ /* 0x000fe20000400000 */
[----:B------:R-:W-:Y:S01]  /*92a0*/  F2FP.F16.F32.PACK_AB R40, RZ, R40 ;  /* 0x00000028ff28723e */ /* 0x000fe200000000ff */
[----:B------:R-:W-:Y:S01]  /*92b0*/  FMUL R46, R46, R154 ;  /* 0x0000009a2e2e7220 */ /* 0x000fe20000400000 */
[----:B------:R0:W-:Y:S01]  /*92c0*/  @P1 STG.E.U16 desc[UR36][R4.64+0xe2], R145 ;  /* 0x0000e29104001986 */ /* 0x0001e2000c101524 */
[----:B------:R-:W-:Y:S01]  /*92d0*/  IADD3 R12, P1, P2, R7, R8, R21 ;  /* 0x00000008070c7210 */ /* 0x000fe20007a3e015 */
[-C--:B------:R-:W-:Y:S01]  /*92e0*/  FMUL R47, R47, R154.reuse ;  /* 0x0000009a2f2f7220 */ /* 0x080fe20000400000 */
[----:B------:R-:W-:Y:S01]  /*92f0*/  F2FP.F16.F32.PACK_AB R41, RZ, R41 ;  /* 0x00000029ff29723e */ /* 0x000fe200000000ff */
[-C--:B------:R-:W-:Y:S01]  /*9300*/  FMUL R48, R48, R154.reuse ;  /* 0x0000009a30307220 */ /* 0x080fe20000400000 */
[----:B------:R-:W-:Y:S01]  /*9310*/  IADD3.X R13, R6, R9, R15, P1, P2 ;  /* 0x00000009060d7210 */ /* 0x000fe20000fe440f */
[-C--:B------:R-:W-:Y:S01]  /*9320*/  FMUL R49, R49, R154.reuse ;  /* 0x0000009a31317220 */ /* 0x080fe20000400000 */
[C---:B------:R-:W-:Y:S01]  /*9330*/  ISETP.GT.AND P1, PT, R3.reuse, 0x80, PT ;  /* 0x000000800300780c */ /* 0x040fe20003f24270 */
[-C--:B------:R-:W-:Y:S01]  /*9340*/  FMUL R50, R50, R154.reuse ;  /* 0x0000009a32327220 */ /* 0x080fe20000400000 */
[----:B------:R-:W-:Y:S01]  /*9350*/  ISETP.GT.AND P2, PT, R3, 0x88, PT ;  /* 0x000000880300780c */ /* 0x000fe20003f44270 */
[----:B------:R-:W-:Y:S01]  /*9360*/  FMUL R51, R51, R154 ;  /* 0x0000009a33337220 */ /* 0x000fe20000400000 */
[----:B------:R-:W-:Y:S01]  /*9370*/  F2FP.F16.F32.PACK_AB R42, RZ, R42 ;  /* 0x0000002aff2a723e */ /* 0x000fe200000000ff */
[----:B0-----:R-:W-:Y:S01]  /*9380*/  @P5 IMAD.MOV.U32 R4, RZ, RZ, R10 ;  /* 0x000000ffff045224 */ /* 0x001fe200078e000a */
[----:B------:R-:W-:Y:S01]  /*9390*/  F2FP.F16.F32.PACK_AB R43, RZ, R43 ;  /* 0x0000002bff2b723e */ /* 0x000fe200000000ff */
[----:B------:R-:W-:Y:S01]  /*93a0*/  @P5 IMAD.MOV.U32 R5, RZ, RZ, R11 ;  /* 0x000000ffff055224 */ /* 0x000fe200078e000b */
[----:B------:R-:W-:Y:S01]  /*93b0*/  F2FP.F16.F32.PACK_AB R44, RZ, R44 ;  /* 0x0000002cff2c723e */ /* 0x000fe200000000ff */
[-C--:B------:R-:W-:Y:S01]  /*93c0*/  FMUL R52, R52, R154.reuse ;  /* 0x0000009a34347220 */ /* 0x080fe20000400000 */
[----:B------:R-:W-:Y:S01]  /*93d0*/  F2FP.F16.F32.PACK_AB R45, RZ, R45 ;  /* 0x0000002dff2d723e */ /* 0x000fe200000000ff */
[-C--:B------:R-:W-:Y:S01]  /*93e0*/  FMUL R53, R53, R154.reuse ;  /* 0x0000009a35357220 */ /* 0x080fe20000400000 */
[----:B------:R0:W-:Y:S01]  /*93f0*/  @P5 STG.E.U16 desc[UR36][R4.64+0xe0], R146 ;  /* 0x0000e09204005986 */ /* 0x0001e2000c101524 */
[----:B------:R-:W-:Y:S01]  /*9400*/  ISETP.GT.AND P5, PT, R0, 0x78, P3 ;  /* 0x000000780000780c */ /* 0x000fe20001fa4270 */
[-C--:B------:R-:W-:Y:S01]  /*9410*/  FMUL R54, R54, R154.reuse ;  /* 0x0000009a36367220 */ /* 0x080fe20000400000 */
[C---:B------:R-:W-:Y:S01]  /*9420*/  ISETP.GT.AND P3, PT, R0.reuse, 0x79, P3 ;  /* 0x000000790000780c */ /* 0x040fe20001f64270 */
[----:B------:R-:W-:Y:S01]  /*9430*/  @P4 STG.E.U16 desc[UR36][R10.64+0xe2], R147 ;  /* 0x0000e2930a004986 */ /* 0x000fe2000c101524 */
[C---:B------:R-:W-:Y:S01]  /*9440*/  ISETP.GT.AND P4, PT, R0.reuse, 0x78, P0 ;  /* 0x000000780000780c */ /* 0x040fe20000784270 */
[-C--:B------:R-:W-:Y:S01]  /*9450*/  FMUL R55, R55, R154.reuse ;  /* 0x0000009a37377220 */ /* 0x080fe20000400000 */
[----:B------:R-:W-:Y:S01]  /*9460*/  ISETP.GT.AND P0, PT, R0, 0x79, P0 ;  /* 0x000000790000780c */ /* 0x000fe20000704270 */
[----:B------:R-:W-:Y:S01]  /*9470*/  FMUL R56, R56, R154 ;  /* 0x0000009a38387220 */ /* 0x000fe20000400000 */
[----:B------:R-:W-:Y:S01]  /*9480*/  F2FP.F16.F32.PACK_AB R46, RZ, R46 ;  /* 0x0000002eff2e723e */ /* 0x000fe200000000ff */
[-C--:B------:R-:W-:Y:S01]  /*9490*/  FMUL R57, R57, R154.reuse ;  /* 0x0000009a39397220 */ /* 0x080fe20000400000 */
[----:B------:R-:W-:Y:S01]  /*94a0*/  F2FP.F16.F32.PACK_AB R47, RZ, R47 ;  /* 0x0000002fff2f723e */ /* 0x000fe200000000ff */
[----:B------:R-:W-:Y:S01]  /*94b0*/  FMUL R58, R58, R154 ;  /* 0x0000009a3a3a7220 */ /* 0x000fe20000400000 */
[----:B------:R-:W-:Y:S01]  /*94c0*/  F2FP.F16.F32.PACK_AB R48, RZ, R48 ;  /* 0x00000030ff30723e */ /* 0x000fe200000000ff */
[----:B------:R-:W-:Y:S01]  /*94d0*/  @P5 STG.E.U16 desc[UR36][R8.64+0xf0], R148 ;  /* 0x0000f09408005986 */ /* 0x000fe2000c101524 */
[----:B0-----:R-:W-:Y:S01]  /*94e0*/  IADD3 R4, P5, R21, R8, RZ ;  /* 0x0000000815047210 */ /* 0x001fe20007fbe0ff */
[-C--:B------:R-:W-:Y:S01]  /*94f0*/  FMUL R59, R59, R154.reuse ;  /* 0x0000009a3b3b7220 */ /* 0x080fe20000400000 */
[----:B------:R-:W-:Y:S01]  /*9500*/  F2FP.F16.F32.PACK_AB R49, RZ, R49 ;  /* 0x00000031ff31723e */ /* 0x000fe200000000ff */
[----:B------:R0:W-:Y:S01]  /*9510*/  @P3 STG.E.U16 desc[UR36][R8.64+0xf2], R149 ;  /* 0x0000f29508003986 */ /* 0x0001e2000c101524 */
[----:B------:R-:W-:Y:S01]  /*9520*/  IADD3.X R5, R15, R9, RZ, P5, !PT ;  /* 0x000000090f057210 */ /* 0x000fe20002ffe4ff */
[-C--:B------:R-:W-:Y:S01]  /*9530*/  FMUL R60, R60, R154.reuse ;  /* 0x0000009a3c3c7220 */ /* 0x080fe20000400000 */
[C---:B------:R-:W-:Y:S01]  /*9540*/  ISETP.GT.AND P3, PT, R0.reuse, RZ, P1 ;  /* 0x000000ff0000720c */ /* 0x040fe20000f64270 */
[----:B------:R-:W-:Y:S01]  /*9550*/  @P4 STG.E.U16 desc[UR36][R10.64+0xf0], R150 ;  /* 0x0000f0960a004986 */ /* 0x000fe2000c101524 */
[C---:B------:R-:W-:Y:S01]  /*9560*/  ISETP.GT.AND P4, PT, R0.reuse, 0x1, P1 ;  /* 0x000000010000780c */ /* 0x040fe20000f84270 */
[-C--:B------:R-:W-:Y:S01]  /*9570*/  FMUL R61, R61, R154.reuse ;  /* 0x0000009a3d3d7220 */ /* 0x080fe20000400000 */
[C---:B------:R-:W-:Y:S01]  /*9580*/  ISETP.GT.AND P5, PT, R0.reuse, RZ, P2 ;  /* 0x000000ff0000720c */ /* 0x040fe200017a4270 */
        /* <DEDUP_REMOVED lines=10> */
[----:B------:R-:W-:Y:S01]  /*9630*/  FMUL R65, R65, R154 ;  /* 0x0000009a41417220 */ /* 0x000fe20000400000 */
[----:B------:R-:W-:Y:S01]  /*9640*/  F2FP.F16.F32.PACK_AB R53, RZ, R53 ;  /* 0x00000035ff35723e */ /* 0x000fe200000000ff */
[----:B------:R-:W-:Y:S01]  /*9650*/  @P4 STG.E.U16 desc[UR36][R4.64+0x2], R25 ;  /* 0x0000021904004986 */ /* 0x000fe2000c101524 */
[----:B------:R-:W-:Y:S01]  /*9660*/  IADD3 R14, P4, R7, R4, RZ ;  /* 0x00000004070e7210 */ /* 0x000fe20007f9e0ff */
[--C-:B------:R-:W-:Y:S01]  /*9670*/  IMAD.X R9, R6, 0x1, R5.reuse, P3 ;  /* 0x0000000106097824 */ /* 0x100fe200018e0605 */
[----:B------:R-:W-:Y:S01]  /*9680*/  ISETP.GT.AND P3, PT, R0, 0x9, P2 ;  /* 0x000000090000780c */ /* 0x000fe20001764270 */
[----:B------:R-:W-:Y:S01]  /*9690*/  FMUL R66, R66, R154 ;  /* 0x0000009a42427220 */ /* 0x000fe20000400000 */
[----:B------:R-:W-:Y:S01]  /*96a0*/  F2FP.F16.F32.PACK_AB R54, RZ, R54 ;  /* 0x00000036ff36723e */ /* 0x000fe200000000ff */
[----:B------:R-:W-:Y:S01]  /*96b0*/  IMAD.X R15, R6, 0x1, R5, P4 ;  /* 0x00000001060f7824 */ /* 0x000fe200020e0605 */
[----:B------:R-:W-:Y:S01]  /*96c0*/  ISETP.GT.AND P4, PT, R0, 0x8, P1 ;  /* 0x000000080000780c */ /* 0x000fe20000f84270 */
[-C--:B------:R-:W-:Y:S01]  /*96d0*/  FMUL R67, R67, R154.reuse ;  /* 0x0000009a43437220 */ /* 0x080fe20000400000 */
[----:B------:R-:W-:Y:S01]  /*96e0*/  F2FP.F16.F32.PACK_AB R55, RZ, R55 ;  /* 0x00000037ff37723e */ /* 0x000fe200000000ff */
[-C--:B------:R-:W-:Y:S01]  /*96f0*/  FMUL R68, R68, R154.reuse ;  /* 0x0000009a44447220 */ /* 0x080fe20000400000 */
        /* <DEDUP_REMOVED lines=8> */
[-C--:B------:R-:W-:Y:S01]  /*9780*/  FMUL R71, R71, R154.reuse ;  /* 0x0000009a47477220 */ /* 0x080fe20000400000 */
[----:B------:R-:W-:Y:S01]  /*9790*/  @P4 STG.E.U16 desc[UR36][R4.64+0x10], R28 ;  /* 0x0000101c04004986 */ /* 0x000fe2000c101524 */
[----:B------:R-:W-:Y:S01]  /*97a0*/  ISETP.GT.AND P4, PT, R0, 0x10, P1 ;  /* 0x000000100000780c */ /* 0x000fe20000f84270 */
[----:B------:R-:W-:Y:S01]  /*97b0*/  FMUL R72, R72, R154 ;  /* 0x0000009a48487220 */ /* 0x000fe20000400000 */
[----:B------:R-:W-:Y:S01]  /*97c0*/  F2FP.F16.F32.PACK_AB R58, RZ, R58 ;  /* 0x0000003aff3a723e */ /* 0x000fe200000000ff */
[-C--:B------:R-:W-:Y:S01]  /*97d0*/  FMUL R73, R73, R154.reuse ;  /* 0x0000009a49497220 */ /* 0x080fe20000400000 */
        /* <DEDUP_REMOVED lines=18> */
[--C-:B------:R-:W-:Y:S01]  /*9900*/  @P0 IMAD.MOV.U32 R6, RZ, RZ, R12.reuse ;  /* 0x000000ffff060224 */ /* 0x100fe200078e000c */
[----:B------:R-:W-:Y:S01]  /*9910*/  F2FP.F16.F32.PACK_AB R63, RZ, R63 ;  /* 0x0000003fff3f723e */ /* 0x000fe200000000ff */
[--C-:B------:R-:W-:Y:S01]  /*9920*/  @P0 IMAD.MOV.U32 R7, RZ, RZ, R13.reuse ;  /* 0x000000ffff070224 */ /* 0x100fe200078e000d */
[----:B------:R-:W-:Y:S01]  /*9930*/  F2FP.F16.F32.PACK_AB R64, RZ, R64 ;  /* 0x00000040ff40723e */ /* 0x000fe200000000ff */
[-C--:B------:R-:W-:Y:S01]  /*9940*/  FMUL R78, R78, R154.reuse ;  /* 0x0000009a4e4e7220 */ /* 0x080fe20000400000 */
[----:B------:R-:W-:Y:S01]  /*9950*/  F2FP.F16.F32.PACK_AB R65, RZ, R65 ;  /* 0x00000041ff41723e */ /* 0x000fe200000000ff */
[-C--:B------:R-:W-:Y:S01]  /*9960*/  FMUL R79, R79, R154.reuse ;  /* 0x0000009a4f4f7220 */ /* 0x080fe20000400000 */
[----:B------:R0:W-:Y:S01]  /*9970*/  @P0 STG.E.U16 desc[UR36][R6.64+0x20], R34 ;  /* 0x0000202206000986 */ /* 0x0001e2000c101524 */
        /* <DEDUP_REMOVED lines=19> */
[C---:B------:R-:W-:Y:S01]  /*9ab0*/  ISETP.GT.AND P3, PT, R0.reuse, 0x19, P2 ;  /* 0x000000190000780c */ /* 0x040fe20001764270 */
[----:B------:R-:W-:Y:S01]  /*9ac0*/  FMUL R87, R87, R154 ;  /* 0x0000009a57577220 */ /* 0x000fe20000400000 */
[----:B------:R-:W-:Y:S01]  /*9ad0*/  F2FP.F16.F32.PACK_AB R74, RZ, R74 ;  /* 0x0000004aff4a723e */ /* 0x000fe200000000ff */
[----:B------:R-:W-:Y:S01]  /*9ae0*/  @P4 STG.E.U16 desc[UR36][R4.64+0x30], R36 ;  /* 0x0000302404004986 */ /* 0x000fe2000c101524 */
[----:B------:R-:W-:-:S02]  /*9af0*/  ISETP.GT.AND P4, PT, R0, 0x20, P1 ;  /* 0x000000200000780c */ /* 0x000fc40000f84270 */
[----:B------:R-:W-:Y:S01]  /*9b00*/  F2FP.F16.F32.PACK_AB R75, RZ, R75 ;  /* 0x0000004bff4b723e */ /* 0x000fe200000000ff */
[----:B------:R-:W-:Y:S01]  /*9b10*/  @P5 STG.E.U16 desc[UR36][R4.64+0x32], R37 ;  /* 0x0000322504005986 */ /* 0x000fe2000c101524 */
[C---:B------:R-:W-:Y:S02]  /*9b20*/  ISETP.GT.AND P5, PT, R0.reuse, 0x21, P1 ;  /* 0x000000210000780c */ /* 0x040fe40000fa4270 */
[----:B------:R-:W-:Y:S01]  /*9b30*/  F2FP.F16.F32.PACK_AB R76, RZ, R76 ;  /* 0x0000004cff4c723e */ /* 0x000fe200000000ff */
[----:B0-----:R-:W-:Y:S01]  /*9b40*/  @P0 IMAD.MOV.U32 R7, RZ, RZ, R13 ;  /* 0x000000ffff070224 */ /* 0x001fe200078e000d */
[----:B------:R-:W-:Y:S02]  /*9b50*/  @P0 MOV R6, R12 ;  /* 0x0000000c00060202 */ /* 0x000fe40000000f00 */
[----:B------:R-:W-:Y:S02]  /*9b60*/  F2FP.F16.F32.PACK_AB R77, RZ, R77 ;  /* 0x0000004dff4d723e */ /* 0x000fe400000000ff */
[----:B------:R-:W-:Y:S01]  /*9b70*/  F2FP.F16.F32.PACK_AB R78, RZ, R78 ;  /* 0x0000004eff4e723e */ /* 0x000fe200000000ff */
[----:B------:R0:W-:Y:S01]  /*9b80*/  @P0 STG.E.U16 desc[UR36][R6.64+0x30], R38 ;  /* 0x0000302606000986 */ /* 0x0001e2000c101524 */
[----:B------:R-:W-:-:S02]  /*9b90*/  ISETP.GT.AND P0, PT, R0, 0x20, P2 ;  /* 0x000000200000780c */ /* 0x000fc40001704270 */
[----:B------:R-:W-:Y:S02]  /*9ba0*/  F2FP.F16.F32.PACK_AB R79, RZ, R79 ;  /* 0x0000004fff4f723e */ /* 0x000fe400000000ff */
[----:B------:R-:W-:Y:S02]  /*9bb0*/  F2FP.F16.F32.PACK_AB R80, RZ, R80 ;  /* 0x00000050ff50723e */ /* 0x000fe400000000ff */
[----:B------:R-:W-:Y:S02]  /*9bc0*/  F2FP.F16.F32.PACK_AB R81, RZ, R81 ;  /* 0x00000051ff51723e */ /* 0x000fe400000000ff */
[----:B------:R-:W-:Y:S02]  /*9bd0*/  F2FP.F16.F32.PACK_AB R82, RZ, R82 ;  /* 0x00000052ff52723e */ /* 0x000fe400000000ff */
[----:B------:R-:W-:Y:S01]  /*9be0*/  F2FP.F16.F32.PACK_AB R83, RZ, R83 ;  /* 0x00000053ff53723e */ /* 0x000fe200000000ff */
[----:B0-----:R-:W-:Y:S01]  /*9bf0*/  @P3 IMAD.MOV.U32 R6, RZ, RZ, R12 ;  /* 0x000000ffff063224 */ /* 0x001fe200078e000c */
[----:B------:R-:W-:Y:S01]  /*9c00*/  F2FP.F16.F32.PACK_AB R84, RZ, R84 ;  /* 0x00000054ff54723e */ /* 0x000fe200000000ff */
[----:B------:R-:W-:Y:S01]  /*9c10*/  @P3 IMAD.MOV.U32 R7, RZ, RZ, R13 ;  /* 0x000000ffff073224 */ /* 0x000fe200078e000d */
[----:B------:R-:W-:-:S02]  /*9c20*/  F2FP.F16.F32.PACK_AB R85, RZ, R85 ;  /* 0x00000055ff55723e */ /* 0x000fc400000000ff */
[----:B------:R-:W-:Y:S02]  /*9c30*/  F2FP.F16.F32.PACK_AB R86, RZ, R86 ;  /* 0x00000056ff56723e */ /* 0x000fe400000000ff */
[----:B------:R0:W-:Y:S01]  /*9c40*/  @P3 STG.E.U16 desc[UR36][R6.64+0x32], R39 ;  /* 0x0000322706003986 */ /* 0x0001e2000c101524 */
[C---:B------:R-:W-:Y:S02]  /*9c50*/  ISETP.GT.AND P3, PT, R0.reuse, 0x21, P2 ;  /* 0x000000210000780c */ /* 0x040fe40001764270 */
[----:B------:R-:W-:Y:S01]  /*9c60*/  F2FP.F16.F32.PACK_AB R87, RZ, R87 ;  /* 0x00000057ff57723e */ /* 0x000fe200000000ff */
[----:B------:R-:W-:Y:S01]  /*9c70*/  @P4 STG.E.U16 desc[UR36][R4.64+0x40], R40 ;  /* 0x0000402804004986 */ /* 0x000fe2000c101524 */
[----:B------:R-:W-:-:S03]  /*9c80*/  ISETP.GT.AND P4, PT, R0, 0x28, P1 ;  /* 0x000000280000780c */ /* 0x000fc60000f84270 */
[----:B------:R-:W-:Y:S01]  /*9c90*/  @P5 STG.E.U16 desc[UR36][R4.64+0x42], R41 ;  /* 0x0000422904005986 */ /* 0x000fe2000c101524 */
[----:B------:R-:W-:Y:S01]  /*9ca0*/  ISETP.GT.AND P5, PT, R0, 0x29, P1 ;  /* 0x000000290000780c */ /* 0x000fe20000fa4270 */
[----:B0-----:R-:W-:Y:S02]  /*9cb0*/  @P0 IMAD.MOV.U32 R6, RZ, RZ, R12 ;  /* 0x000000ffff060224 */ /* 0x001fe400078e000c */
[----:B------:R-:W-:-:S05]  /*9cc0*/  @P0 IMAD.MOV.U32 R7, RZ, RZ, R13 ;  /* 0x000000ffff070224 */ /* 0x000fca00078e000d */
[----:B------:R0:W-:Y:S01]  /*9cd0*/  @P0 STG.E.U16 desc[UR36][R6.64+0x40], R42 ;  /* 0x0000402a06000986 */ /* 0x0001e2000c101524 */
[----:B------:R-:W-:Y:S01]  /*9ce0*/  ISETP.GT.AND P0, PT, R0, 0x28, P2 ;  /* 0x000000280000780c */ /* 0x000fe20001704270 */
[----:B0-----:R-:W-:Y:S01]  /*9cf0*/  @P3 IMAD.MOV.U32 R6, RZ, RZ, R12 ;  /* 0x000000ffff063224 */ /* 0x001fe200078e000c */
[----:B------:R-:W-:-:S05]  /*9d00*/  @P3 MOV R7, R13 ;  /* 0x0000000d00073202 */ /* 0x000fca0000000f00 */
[----:B------:R0:W-:Y:S01]  /*9d10*/  @P3 STG.E.U16 desc[UR36][R6.64+0x42], R43 ;  /* 0x0000422b06003986 */ /* 0x0001e2000c101524 */
[----:B------:R-:W-:-:S03]  /*9d20*/  ISETP.GT.AND P3, PT, R0, 0x29, P2 ;  /* 0x000000290000780c */ /* 0x000fc60001764270 */
        /* <DEDUP_REMOVED lines=8> */
[----:B0-----:R-:W-:Y:S02]  /*9db0*/  @P3 IMAD.MOV.U32 R6, RZ, RZ, R12 ;  /* 0x000000ffff063224 */ /* 0x001fe400078e000c */
[----:B------:R-:W-:-:S05]  /*9dc0*/  @P3 IMAD.MOV.U32 R7, RZ, RZ, R13 ;  /* 0x000000ffff073224 */ /* 0x000fca00078e000d */
        /* <DEDUP_REMOVED lines=9> */
[----:B------:R-:W-:Y:S02]  /*9e60*/  ISETP.GT.AND P0, PT, R0, 0x38, P2 ;  /* 0x000000380000780c */ /* 0x000fe40001704270 */
[----:B0-----:R-:W-:Y:S01]  /*9e70*/  @P3 MOV R6, R12 ;  /* 0x0000000c00063202 */ /* 0x001fe20000000f00 */
        /* <DEDUP_REMOVED lines=19> */
[----:B0-----:R-:W-:Y:S01]  /*9fb0*/  @P0 IMAD.MOV.U32 R6, RZ, RZ, R12 ;  /* 0x000000ffff060224 */ /* 0x001fe200078e000c */
[----:B------:R-:W-:-:S05]  /*9fc0*/  @P0 MOV R7, R13 ;  /* 0x0000000d00070202 */ /* 0x000fca0000000f00 */
        /* <DEDUP_REMOVED lines=21> */
[----:B------:R-:W-:Y:S02]  /*a120*/  ISETP.GT.AND P5, PT, R0, 0x59, P1 ;  /* 0x000000590000780c */ /* 0x000fe40000fa4270 */
[----:B0-----:R-:W-:Y:S01]  /*a130*/  @P0 MOV R6, R12 ;  /* 0x0000000c00060202 */ /* 0x001fe20000000f00 */
        /* <DEDUP_REMOVED lines=42> */
[C---:B------:R-:W-:Y:S02]  /*a3e0*/  ISETP.GT.AND P3, PT, R0.reuse, 0x78, P1 ;  /* 0x000000780000780c */ /* 0x040fe40000f64270 */
[C---:B------:R-:W-:Y:S01]  /*a3f0*/  ISETP.GT.AND P1, PT, R0.reuse, 0x79, P1 ;  /* 0x000000790000780c */ /* 0x040fe20000f24270 */
[----:B------:R-:W-:Y:S01]  /*a400*/  @P4 STG.E.U16 desc[UR36][R4.64+0xe0], R80 ;  /* 0x0000e05004004986 */ /* 0x000fe2000c101524 */
[----:B------:R-:W-:-:S03]  /*a410*/  ISETP.GT.AND P4, PT, R0, 0x71, P2 ;  /* 0x000000710000780c */ /* 0x000fc60001784270 */
[----:B------:R-:W-:Y:S01]  /*a420*/  @P5 STG.E.U16 desc[UR36][R4.64+0xe2], R81 ;  /* 0x0000e25104005986 */ /* 0x000fe2000c101524 */
[C---:B------:R-:W-:Y:S02]  /*a430*/  ISETP.GT.AND P5, PT, R0.reuse, 0x78, P2 ;  /* 0x000000780000780c */ /* 0x040fe400017a4270 */
[----:B------:R-:W-:Y:S01]  /*a440*/  ISETP.GT.AND P2, PT, R0, 0x79, P2 ;  /* 0x000000790000780c */ /* 0x000fe20001744270 */
[----:B0-----:R-:W-:Y:S02]  /*a450*/  @P0 IMAD.MOV.U32 R6, RZ, RZ, R12 ;  /* 0x000000ffff060224 */ /* 0x001fe400078e000c */
[----:B------:R-:W-:-:S05]  /*a460*/  @P0 IMAD.MOV.U32 R7, RZ, RZ, R13 ;  /* 0x000000ffff070224 */ /* 0x000fca00078e000d */
[----:B------:R0:W-:Y:S02]  /*a470*/  @P0 STG.E.U16 desc[UR36][R6.64+0xe0], R82 ;  /* 0x0000e05206000986 */ /* 0x0001e4000c101524 */
[----:B0-----:R-:W-:Y:S02]  /*a480*/  @P4 IMAD.MOV.U32 R6, RZ, RZ, R12 ;  /* 0x000000ffff064224 */ /* 0x001fe400078e000c */
[----:B------:R-:W-:-:S05]  /*a490*/  @P4 IMAD.MOV.U32 R7, RZ, RZ, R13 ;  /* 0x000000ffff074224 */ /* 0x000fca00078e000d */
[----:B------:R-:W-:Y:S04]  /*a4a0*/  @P4 STG.E.U16 desc[UR36][R6.64+0xe2], R83 ;  /* 0x0000e25306004986 */ /* 0x000fe8000c101524 */
[----:B------:R-:W-:Y:S04]  /*a4b0*/  @P3 STG.E.U16 desc[UR36][R4.64+0xf0], R84 ;  /* 0x0000f05404003986 */ /* 0x000fe8000c101524 */
[----:B------:R0:W-:Y:S02]  /*a4c0*/  @P1 STG.E.U16 desc[UR36][R4.64+0xf2], R85 ;  /* 0x0000f25504001986 */ /* 0x0001e4000c101524 */
[----:B0-----:R-:W-:Y:S01]  /*a4d0*/  @P5 IMAD.MOV.U32 R4, RZ, RZ, R12 ;  /* 0x000000ffff045224 */ /* 0x001fe200078e000c */
[----:B------:R-:W-:-:S05]  /*a4e0*/  @P5 MOV R5, R13 ;  /* 0x0000000d00055202 */ /* 0x000fca0000000f00 */
[----:B------:R0:W-:Y:S04]  /*a4f0*/  @P5 STG.E.U16 desc[UR36][R4.64+0xf0], R86 ;  /* 0x0000f05604005986 */ /* 0x0001e8000c101524 */
[----:B------:R0:W-:Y:S02]  /*a500*/  @P2 STG.E.U16 desc[UR36][R12.64+0xf2], R87 ;  /* 0x0000f2570c002986 */ /* 0x0001e4000c101524 */
.L_x_280:
[----:B------:R-:W-:Y:S05]  /*a510*/  BSYNC B0 ;  /* 0x0000000000007941 */ /* 0x000fea0003800000 */
.L_x_28:
[----:B------:R-:W-:Y:S01]  /*a520*/  ULDC UR4, c[0x0][0xc] ;  /* 0x0000030000047ab9 */ /* 0x000fe20000000800 */
[----:B------:R-:W-:Y:S01]  /*a530*/  ULDC UR5, c[0x0][0x10] ;  /* 0x0000040000057ab9 */ /* 0x000fe20000000800 */
[----:B0-----:R-:W0:Y:S01]  /*a540*/  LDC R3, c[0x0][0x14] ;  /* 0x00000500ff037b82 */ /* 0x001e220000000800 */
[----:B------:R-:W-:Y:S01]  /*a550*/  UIMAD.WIDE.U32 UR4, UR4, UR5, URZ ;  /* 0x00000005040472a5 */ /* 0x000fe2000f8e003f */
[----:B------:R-:W-:Y:S01]  /*a560*/  PRMT R0, RZ, 0x7610, R0 ;  /* 0x00007610ff007816 */ /* 0x000fe20000000000 */
[----:B------:R-:W-:Y:S02]  /*a570*/  IMAD.MOV.U32 R153, RZ, RZ, -0x1 ;  /* 0xffffffffff997424 */ /* 0x000fe400078e00ff */
[----:B------:R-:W-:Y:S02]  /*a580*/  IMAD.MOV.U32 R23, RZ, RZ, -0x1 ;  /* 0xffffffffff177424 */ /* 0x000fe400078e00ff */
[----:B0-----:R-:W-:-:S04]  /*a590*/  IMAD.WIDE.U32 R16, R3, UR4, R16 ;  /* 0x0000000403107c25 */ /* 0x001fc8000f8e0010 */
[----:B------:R-:W-:Y:S01]  /*a5a0*/  IMAD R3, R3, UR5, RZ ;  /* 0x0000000503037c24 */ /* 0x000fe2000f8e02ff */
[----:B------:R-:W-:Y:S02]  /*a5b0*/  ULDC.64 UR4, c[0x0][0x650] ;  /* 0x0001940000047ab9 */ /* 0x000fe40000000a00 */
[----:B------:R-:W-:Y:S01]  /*a5c0*/  ISETP.GE.U32.AND P0, PT, R16, UR4, PT ;  /* 0x0000000410007c0c */ /* 0x000fe2000bf06070 */
[----:B------:R-:W-:-:S05]  /*a5d0*/  IMAD.IADD R17, R17, 0x1, R3 ;  /* 0x0000000111117824 */ /* 0x000fca00078e0203 */
[----:B------:R-:W-:-:S13]  /*a5e0*/  ISETP.GE.U32.AND.EX P0, PT, R17, UR5, PT, P0 ;  /* 0x0000000511007c0c */ /* 0x000fda000bf06100 */
[----:B------:R-:W-:Y:S05]  /*a5f0*/  @P0 BRA `(.L_x_281) ;  /* 0x0000000400640947 */ /* 0x000fea0003800000 */
[----:B------:R-:W0:Y:S01]  /*a600*/  S2R R12, SR_CTAID.X ;  /* 0x00000000000c7919 */ /* 0x000e220000002500 */
[----:B-12---:R-:W1:Y:S01]  /*a610*/  LDC.64 R10, c[0x0][0x628] ;  /* 0x00018a00ff0a7b82 */ /* 0x006e620000000a00 */
[----:B------:R-:W-:Y:S01]  /*a620*/  ULDC UR4, c[0x0][0x150] ;  /* 0x0000540000047ab9 */ /* 0x000fe20000000800 */
[----:B------:R-:W-:Y:S01]  /*a630*/  IMAD.MOV.U32 R8, RZ, RZ, R16 ;  /* 0x000000ffff087224 */ /* 0x000fe200078e0010 */
[----:B------:R-:W2:Y:S01]  /*a640*/  S2R R24, SR_CTAID.Y ;  /* 0x0000000000187919 */ /* 0x000ea20000002600 */
[----:B------:R-:W-:-:S04]  /*a650*/  IMAD.MOV.U32 R9, RZ, RZ, R17 ;  /* 0x000000ffff097224 */ /* 0x000fc800078e0011 */
[----:B------:R-:W2:Y:S08]  /*a660*/  LDC R21, c[0x0][0x144] ;  /* 0x00005100ff157b82 */ /* 0x000eb00000000800 */
[----:B------:R-:W2:Y:S08]  /*a670*/  LDC R0, c[0x0][0x630] ;  /* 0x00018c00ff007b82 */ /* 0x000eb00000000800 */
[----:B------:R-:W2:Y:S01]  /*a680*/  LDC.64 R14, c[0x0][0x620] ;  /* 0x00018800ff0e7b82 */ /* 0x000ea20000000a00 */
[----:B-1----:R-:W-:-:S04]  /*a690*/  ISETP.NE.U32.AND P0, PT, R10, RZ, PT ;  /* 0x000000ff0a00720c */ /* 0x002fc80003f05070 */
[----:B------:R-:W-:Y:S02]  /*a6a0*/  ISETP.NE.AND.EX P0, PT, R11, RZ, PT, P0 ;  /* 0x000000ff0b00720c */ /* 0x000fe40003f05300 */
[----:B0-----:R-:W-:-:S05]  /*a6b0*/  I2FP.F32.U32 R3, R12 ;  /* 0x0000000c00037245 */ /* 0x001fca0000201000 */
[----:B------:R-:W-:-:S04]  /*a6c0*/  FMUL R3, R3, UR4 ;  /* 0x0000000403037c20 */ /* 0x000fc80008400000 */
[----:B------:R0:W1:Y:S02]  /*a6d0*/  F2I.U32.TRUNC.NTZ R20, R3 ;  /* 0x0000000300147305 */ /* 0x000064000020f000 */
[----:B------:R-:W-:Y:S05]  /*a6e0*/  @!P0 BRA `(.L_x_282) ;  /* 0x0000000000288947 */ /* 0x000fea0003800000 */
[----:B0-----:R-:W0:Y:S02]  /*a6f0*/  LDC R3, c[0x0][0x634] ;  /* 0x00018d00ff037b82 */ /* 0x001e240000000800 */
        /* <DEDUP_REMOVED lines=9> */
.L_x_282:
[----:B------:R-:W3:Y:S01]  /*a790*/  LDC.64 R28, c[0x0][0x640] ;  /* 0x00019000ff1c7b82 */ /* 0x000ee20000000a00 */
[-CC-:B--2---:R-:W-:Y:S01]  /*a7a0*/  SHF.R.U64 R23, R8, R0.reuse, R9.reuse ;  /* 0x0000000008177219 */ /* 0x184fe20000001209 */
[----:B-1----:R-:W-:Y:S01]  /*a7b0*/  IMAD.MOV R20, RZ, RZ, -R20 ;  /* 0x000000ffff147224 */ /* 0x002fe200078e0a14 */
[----:B------:R-:W-:Y:S01]  /*a7c0*/  SHF.R.U32.HI R0, RZ, R0, R9 ;  /* 0x00000000ff007219 */ /* 0x000fe20000011609 */
[----:B------:R-:W-:Y:S01]  /*a7d0*/  ULDC UR4, c[0x0][0x154] ;  /* 0x0000550000047ab9 */ /* 0x000fe20000000800 */
[----:B0-----:R-:W-:Y:S01]  /*a7e0*/  IADD3 R3, P0, RZ, -R23, RZ ;  /* 0x80000017ff037210 */ /* 0x001fe20007f1e0ff */
[----:B------:R-:W-:Y:S02]  /*a7f0*/  IMAD R21, R21, R20, R12 ;  /* 0x0000001415157224 */ /* 0x000fe400078e020c */
[----:B------:R-:W0:Y:S01]  /*a800*/  LDC R6, c[0x0][0x618] ;  /* 0x00018600ff067b82 */ /* 0x000e220000000800 */
[----:B------:R-:W-:Y:S02]  /*a810*/  IMAD.MOV.U32 R7, RZ, RZ, 0x1 ;  /* 0x00000001ff077424 */ /* 0x000fe400078e00ff */
[----:B------:R-:W-:-:S04]  /*a820*/  IMAD.X R5, RZ, RZ, ~R0, P0 ;  /* 0x000000ffff057224 */ /* 0x000fc800000e0e00 */
[-C--:B------:R-:W-:Y:S01]  /*a830*/  IMAD R0, R5, R14.reuse, RZ ;  /* 0x0000000e05007224 */ /* 0x080fe200078e02ff */
[----:B------:R-:W1:Y:S01]  /*a840*/  LDC R8, c[0x0][0x608] ;  /* 0x00018200ff087b82 */ /* 0x000e620000000800 */
[----:B------:R-:W-:-:S04]  /*a850*/  IMAD.WIDE.U32 R4, R3, R14, R16 ;  /* 0x0000000e03047225 */ /* 0x000fc800078e0010 */
[----:B------:R-:W-:Y:S01]  /*a860*/  IMAD R3, R3, R15, R0 ;  /* 0x0000000f03037224 */ /* 0x000fe200078e0200 */
[----:B------:R-:W-:Y:S02]  /*a870*/  I2FP.F32.U32 R0, R24 ;  /* 0x0000001800007245 */ /* 0x000fe40000201000 */
[----:B------:R-:W2:Y:S01]  /*a880*/  LDC R26, c[0x0][0x658] ;  /* 0x00019600ff1a7b82 */ /* 0x000ea20000000800 */
[----:B------:R-:W-:Y:S01]  /*a890*/  IMAD.IADD R3, R5, 0x1, R3 ;  /* 0x0000000105037824 */ /* 0x000fe200078e0203 */
[----:B---3--:R-:W-:Y:S01]  /*a8a0*/  ISETP.NE.U32.AND P0, PT, R28, RZ, PT ;  /* 0x000000ff1c00720c */ /* 0x008fe20003f05070 */
[----:B------:R-:W-:Y:S01]  /*a8b0*/  FMUL R0, R0, UR4 ;  /* 0x0000000400007c20 */ /* 0x000fe20008400000 */
[----:B------:R-:W-:Y:S02]  /*a8c0*/  IMAD.MOV.U32 R5, RZ, RZ, -0x1 ;  /* 0xffffffffff057424 */ /* 0x000fe400078e00ff */
[----:B------:R-:W-:Y:S01]  /*a8d0*/  ISETP.NE.AND.EX P0, PT, R29, RZ, PT, P0 ;  /* 0x000000ff1d00720c */ /* 0x000fe20003f05300 */
[----:B------:R3:W2:Y:S01]  /*a8e0*/  F2I.U32.TRUNC.NTZ R13, R0 ;  /* 0x00000000000d7305 */ /* 0x0006a2000020f000 */
[----:B------:R-:W3:Y:S01]  /*a8f0*/  LDC R15, c[0x0][0x148] ;  /* 0x00005200ff0f7b82 */ /* 0x000ee20000000800 */
[----:B0-----:R-:W-:-:S02]  /*a900*/  SHF.R.U64 R12, R4, R6, R3 ;  /* 0x00000006040c7219 */ /* 0x001fc40000001203 */
[----:B------:R-:W-:-:S05]  /*a910*/  SHF.R.U32.HI R3, RZ, R6, R3 ;  /* 0x00000006ff037219 */ /* 0x000fca0000011603 */
[----:B------:R-:W0:Y:S01]  /*a920*/  LDC R20, c[0x0][0x600] ;  /* 0x00018000ff147b82 */ /* 0x000e220000000800 */
[-CC-:B-1----:R-:W-:Y:S02]  /*a930*/  SHF.R.U64 R10, R12, R8.reuse, R3.reuse ;  /* 0x000000080c0a7219 */ /* 0x182fe40000001203 */
[----:B------:R-:W-:-:S05]  /*a940*/  SHF.R.U32.HI R3, RZ, R8, R3 ;  /* 0x00000008ff037219 */ /* 0x000fca0000011603 */
[----:B------:R-:W1:Y:S01]  /*a950*/  LDC R27, c[0x0][0x648] ;  /* 0x00019200ff1b7b82 */ /* 0x000e620000000800 */
[-C--:B--2---:R-:W-:Y:S02]  /*a960*/  SHF.L.U32 R4, R5, R26.reuse, RZ ;  /* 0x0000001a05047219 */ /* 0x084fe400000006ff */
[--C-:B------:R-:W-:Y:S02]  /*a970*/  SHF.R.U64 R14, R10, R26, R3.reuse ;  /* 0x0000001a0a0e7219 */ /* 0x100fe40000001203 */
[----:B------:R-:W-:Y:S02]  /*a980*/  LOP3.LUT R25, RZ, R4, RZ, 0x33, !PT ;  /* 0x00000004ff197212 */ /* 0x000fe400078e33ff */
[-C--:B------:R-:W-:Y:S01]  /*a990*/  SHF.R.U32.HI R5, RZ, R26.reuse, R3 ;  /* 0x0000001aff057219 */ /* 0x080fe20000011603 */
[----:B------:R-:W2:Y:S01]  /*a9a0*/  LDC R30, c[0x0][0x638] ;  /* 0x00018e00ff1e7b82 */ /* 0x000ea20000000800 */
[----:B------:R-:W-:Y:S02]  /*a9b0*/  SHF.L.U32 R152, R7, R26, RZ ;  /* 0x0000001a07987219 */ /* 0x000fe400000006ff */
[----:B------:R-:W-:-:S05]  /*a9c0*/  MOV R4, R14 ;  /* 0x0000000e00047202 */ /* 0x000fca0000000f00 */
[----:B------:R-:W0:Y:S01]  /*a9d0*/  LDC R31, c[0x0][0x610] ;  /* 0x00018400ff1f7b82 */ /* 0x000e220000000800 */
[----:B------:R-:W-:Y:S05]  /*a9e0*/  @!P0 BRA `(.L_x_283) ;  /* 0x0000000000288947 */ /* 0x000fea0003800000 */
[----:B------:R-:W4:Y:S02]  /*a9f0*/  LDC R3, c[0x0][0x64c] ;  /* 0x00019300ff037b82 */ /* 0x000f240000000800 */
[----:B----4-:R-:W-:-:S05]  /*aa00*/  IADD3 R3, P0, R14, R3, RZ ;  /* 0x000000030e037210 */ /* 0x010fca0007f1e0ff */
[----:B------:R-:W-:-:S04]  /*aa10*/  IMAD.X R11, RZ, RZ, R5, P0 ;  /* 0x000000ffff0b7224 */ /* 0x000fc800000e0605 */
[----:B------:R-:W-:-:S04]  /*aa20*/  IMAD.WIDE.U32 R4, R11, R28, RZ ;  /* 0x0000001c0b047225 */ /* 0x000fc800078e00ff */
[----:B------:R-:W-:-:S04]  /*aa30*/  IMAD.WIDE.U32 R6, P0, R3, R29, R4 ;  /* 0x0000001d03067225 */ /* 0x000fc80007800004 */
[----:B------:R-:W-:-:S04]  /*aa40*/  IMAD.WIDE.U32 R4, R3, R28, RZ ;  /* 0x0000001c03047225 */ /* 0x000fc800078e00ff */
[----:B------:R-:W-:Y:S01]  /*aa50*/  IMAD.X R9, RZ, RZ, RZ, P0 ;  /* 0x000000ffff097224 */ /* 0x000fe200000e06ff */
[----:B------:R-:W-:Y:S01]  /*aa60*/  IADD3 RZ, P0, R5, R6, RZ ;  /* 0x0000000605ff7210 */ /* 0x000fe20007f1e0ff */
[----:B------:R-:W-:-:S04]  /*aa70*/  IMAD.MOV.U32 R8, RZ, RZ, R7 ;  /* 0x000000ffff087224 */ /* 0x000fc800078e0007 */
[----:B------:R-:W-:-:S08]  /*aa80*/  IMAD.WIDE.U32.X R4, R11, R29, R8, P0 ;  /* 0x0000001d0b047225 */ /* 0x000fd000000e0408 */
.L_x_283:
[----:B------:R-:W-:Y:S01]  /*aa90*/  ISETP.NE.AND P0, PT, R2, 0x1, PT ;  /* 0x000000010200780c */ /* 0x000fe20003f05270 */
[----:B0-----:R-:W-:Y:S01]  /*aaa0*/  VIADD R7, R20, 0xffffffff ;  /* 0xffffffff14077836 */ /* 0x001fe20000000000 */
[----:B-1-3--:R-:W-:Y:S01]  /*aab0*/  SHF.R.U64 R0, R4, R27, R5 ;  /* 0x0000001b04007219 */ /* 0x00afe20000001205 */
[----:B------:R-:W-:Y:S01]  /*aac0*/  IMAD.MOV R13, RZ, RZ, -R13 ;  /* 0x000000ffff0d7224 */ /* 0x000fe200078e0a0d */
[----:B------:R-:W-:Y:S02]  /*aad0*/  LOP3.LUT R5, R10, R25, RZ, 0xc0, !PT ;  /* 0x000000190a057212 */ /* 0x000fe400078ec0ff */
[----:B------:R-:W-:Y:S01]  /*aae0*/  MOV R4, 0x1 ;  /* 0x0000000100047802 */ /* 0x000fe20000000f00 */
[----:B------:R-:W-:Y:S02]  /*aaf0*/  IMAD.MOV R3, RZ, RZ, -R0 ;  /* 0x000000ffff037224 */ /* 0x000fe400078e0a00 */
[----:B------:R-:W-:Y:S01]  /*ab00*/  IMAD R152, R152, R0, R5 ;  /* 0x0000000098987224 */ /* 0x000fe200078e0205 */
[----:B------:R-:W-:Y:S01]  /*ab10*/  LOP3.LUT R5, R12, R7, RZ, 0xc0, !PT ;  /* 0x000000070c057212 */ /* 0x000fe200078ec0ff */
[----:B--2---:R-:W-:-:S02]  /*ab20*/  IMAD R0, R3, R30, R14 ;  /* 0x0000001e03007224 */ /* 0x004fc400078e020e */
[----:B------:R-:W-:Y:S02]  /*ab30*/  @P0 IMAD R21, R15, R13, R24 ;  /* 0x0000000d0f150224 */ /* 0x000fe400078e0218 */
[----:B------:R-:W-:Y:S01]  /*ab40*/  IMAD R3, R0, R20, R5 ;  /* 0x0000001400037224 */ /* 0x000fe200078e0205 */
[----:B------:R-:W-:Y:S01]  /*ab50*/  PRMT R0, R4, 0x7610, R0 ;  /* 0x0000761004007816 */ /* 0x000fe20000000000 */
[----:B------:R-:W-:-:S05]  /*ab60*/  IMAD R152, R152, R31, R21 ;  /* 0x0000001f98987224 */ /* 0x000fca00078e0215 */
[----:B------:R-:W-:Y:S02]  /*ab70*/  SEL R153, R3, R152, !P0 ;  /* 0x0000009803997207 */ /* 0x000fe40004000000 */
[----:B------:R-:W-:-:S07]  /*ab80*/  SEL R152, R152, R3, !P0 ;  /* 0x0000000398987207 */ /* 0x000fce0004000000 */
.L_x_281:
[----:B------:R-:W-:-:S13]  /*ab90*/  LOP3.LUT P0, RZ, R0, 0xff, RZ, 0xc0, !PT ;  /* 0x000000ff00ff7812 */ /* 0x000fda000780c0ff */
[----:B------:R-:W-:Y:S05]  /*aba0*/  @P0 BRA `(.L_x_284) ;  /* 0xffffff6000e00947 */ /* 0x000fea000383ffff */
[----:B------:R-:W-:Y:S05]  /*abb0*/  EXIT ;  /* 0x000000000000794d */ /* 0x000fea0003800000 */
.L_x_3:
[----:B0-----:R-:W-:Y:S01]  /*abc0*/  ULDC.64 UR4, c[0x0][0x650] ;  /* 0x0001940000047ab9 */ /* 0x001fe20000000a00 */
        /* <DEDUP_REMOVED lines=25> */
.L_x_286:
[--C-:B------:R-:W-:Y:S01]  /*ad60*/  SHF.R.U64 R12, R10, R14, R11.reuse ;  /* 0x0000000e0a0c7219 */ /* 0x100fe2000000120b */
[----:B------:R-:W0:Y:S01]  /*ad70*/  LDC R22, c[0x0][0x618] ;  /* 0x00018600ff167b82 */ /* 0x000e220000000800 */
[----:B------:R-:W-:Y:S01]  /*ad80*/  I2FP.F32.U32 R6, R4 ;  /* 0x0000000400067245 */ /* 0x000fe20000201000 */
[----:B------:R-:W-:Y:S01]  /*ad90*/  ULDC UR4, c[0x0][0x150] ;  /* 0x0000540000047ab9 */ /* 0x000fe20000000800 */
[----:B------:R-:W-:Y:S02]  /*ada0*/  SHF.R.U32.HI R5, RZ, R14, R11 ;  /* 0x0000000eff057219 */ /* 0x000fe4000001160b */
[----:B------:R-:W-:Y:S01]  /*adb0*/  IADD3 R9, P0, RZ, -R12, RZ ;  /* 0x8000000cff097210 */ /* 0x000fe20007f1e0ff */
[----:B------:R-:W-:Y:S01]  /*adc0*/  FMUL R11, R6, UR4 ;  /* 0x00000004060b7c20 */ /* 0x000fe20008400000 */
[----:B------:R-:W-:Y:S01]  /*add0*/  ULDC UR4, c[0x0][0x154] ;  /* 0x0000550000047ab9 */ /* 0x000fe20000000800 */
[----:B------:R-:W1:Y:S02]  /*ade0*/  LDC.64 R24, c[0x0][0x640] ;  /* 0x00019000ff187b82 */ /* 0x000e640000000a00 */
[----:B------:R-:W-:-:S02]  /*adf0*/  IMAD.X R5, RZ, RZ, ~R5, P0 ;  /* 0x000000ffff057224 */ /* 0x000fc400000e0e05 */
[----:B------:R-:W2:Y:S01]  /*ae00*/  F2I.U32.TRUNC.NTZ R11, R11 ;  /* 0x0000000b000b7305 */ /* 0x000ea2000020f000 */
[----:B------:R-:W-:-:S03]  /*ae10*/  IMAD.WIDE.U32 R6, R9, R20, R16 ;  /* 0x0000001409067225 */ /* 0x000fc600078e0010 */
[----:B------:R-:W3:Y:S01]  /*ae20*/  LDC R13, c[0x0][0x144] ;  /* 0x00005100ff0d7b82 */ /* 0x000ee20000000800 */
[----:B------:R-:W-:-:S04]  /*ae30*/  IMAD R8, R5, R20, RZ ;  /* 0x0000001405087224 */ /* 0x000fc800078e02ff */
[----:B------:R-:W-:Y:S02]  /*ae40*/  IMAD R5, R9, R21, R8 ;  /* 0x0000001509057224 */ /* 0x000fe400078e0208 */
[----:B------:R-:W-:Y:S01]  /*ae50*/  IMAD.MOV.U32 R8, RZ, RZ, -0x1 ;  /* 0xffffffffff087424 */ /* 0x000fe200078e00ff */
[----:B------:R-:W4:Y:S01]  /*ae60*/  LDC R14, c[0x0][0x608] ;  /* 0x00018200ff0e7b82 */ /* 0x000f220000000800 */
[----:B------:R-:W-:Y:S01]  /*ae70*/  IMAD.IADD R5, R7, 0x1, R5 ;  /* 0x0000000107057824 */ /* 0x000fe200078e0205 */
[----:B------:R-:W-:-:S04]  /*ae80*/  I2FP.F32.U32 R7, R3 ;  /* 0x0000000300077245 */ /* 0x000fc80000201000 */
[-C--:B0-----:R-:W-:Y:S01]  /*ae90*/  SHF.R.U64 R10, R6, R22.reuse, R5 ;  /* 0x00000016060a7219 */ /* 0x081fe20000001205 */
[----:B--2---:R-:W-:Y:S01]  /*aea0*/  IMAD.MOV R6, RZ, RZ, -R11 ;  /* 0x000000ffff067224 */ /* 0x004fe200078e0a0b */
[----:B------:R-:W0:Y:S01]  /*aeb0*/  LDC R9, c[0x0][0x658] ;  /* 0x00019600ff097b82 */ /* 0x000e220000000800 */
[----:B-1----:R-:W-:Y:S01]  /*aec0*/  ISETP.NE.U32.AND P0, PT, R24, RZ, PT ;  /* 0x000000ff1800720c */ /* 0x002fe20003f05070 */
[----:B------:R-:W-:Y:S01]  /*aed0*/  FMUL R7, R7, UR4 ;  /* 0x0000000407077c20 */ /* 0x000fe20008400000 */
[----:B------:R-:W-:Y:S02]  /*aee0*/  SHF.R.U32.HI R5, RZ, R22, R5 ;  /* 0x00000016ff057219 */ /* 0x000fe40000011605 */
[----:B------:R-:W-:-:S03]  /*aef0*/  ISETP.NE.AND.EX P0, PT, R25, RZ, PT, P0 ;  /* 0x000000ff1900720c */ /* 0x000fc60003f05300 */
[----:B------:R-:W1:Y:S01]  /*af00*/  LDC R20, c[0x0][0x148] ;  /* 0x00005200ff147b82 */ /* 0x000e620000000800 */
[----:B---3--:R-:W-:Y:S02]  /*af10*/  IMAD R23, R13, R6, R4 ;  /* 0x000000060d177224 */ /* 0x008fe400078e0204 */
[----:B------:R-:W-:-:S05]  /*af20*/  IMAD.MOV.U32 R6, RZ, RZ, 0x1 ;  /* 0x00000001ff067424 */ /* 0x000fca00078e00ff */
[----:B------:R-:W2:Y:S01]  /*af30*/  LDC R21, c[0x0][0x600] ;  /* 0x00018000ff157b82 */ /* 0x000ea20000000800 */
[-CC-:B----4-:R-:W-:Y:S02]  /*af40*/  SHF.R.U64 R13, R10, R14.reuse, R5.reuse ;  /* 0x0000000e0a0d7219 */ /* 0x190fe40000001205 */
[----:B------:R-:W-:Y:S02]  /*af50*/  SHF.R.U32.HI R4, RZ, R14, R5 ;  /* 0x0000000eff047219 */ /* 0x000fe40000011605 */
[----:B------:R3:W4:Y:S03]  /*af60*/  F2I.U32.TRUNC.NTZ R14, R7 ;  /* 0x00000007000e7305 */ /* 0x000726000020f000 */
[----:B------:R-:W1:Y:S01]  /*af70*/  LDC R26, c[0x0][0x648] ;  /* 0x00019200ff1a7b82 */ /* 0x000e620000000800 */
[-C--:B0-----:R-:W-:Y:S02]  /*af80*/  SHF.L.U32 R8, R8, R9.reuse, RZ ;  /* 0x0000000908087219 */ /* 0x081fe400000006ff */
[----:B------:R-:W-:-:S02]  /*af90*/  SHF.R.U64 R15, R13, R9, R4 ;  /* 0x000000090d0f7219 */ /* 0x000fc40000001204 */
[-C--:B------:R-:W-:Y:S02]  /*afa0*/  SHF.R.U32.HI R5, RZ, R9.reuse, R4 ;  /* 0x00000009ff057219 */ /* 0x080fe40000011604 */
[----:B------:R-:W-:Y:S01]  /*afb0*/  SHF.L.U32 R22, R6, R9, RZ ;  /* 0x0000000906167219 */ /* 0x000fe200000006ff */
[----:B------:R-:W0:Y:S01]  /*afc0*/  LDC R27, c[0x0][0x638] ;  /* 0x00018e00ff1b7b82 */ /* 0x000e220000000800 */
[----:B------:R-:W-:Y:S02]  /*afd0*/  LOP3.LUT R28, RZ, R8, RZ, 0x33, !PT ;  /* 0x00000008ff1c7212 */ /* 0x000fe400078e33ff */
[----:B------:R-:W-:-:S05]  /*afe0*/  MOV R4, R15 ;  /* 0x0000000f00047202 */ /* 0x000fca0000000f00 */
[----:B------:R-:W0:Y:S01]  /*aff0*/  LDC R29, c[0x0][0x610] ;  /* 0x00018400ff1d7b82 */ /* 0x000e220000000800 */
[----:B---34-:R-:W-:Y:S05]  /*b000*/  @!P0 BRA `(.L_x_287) ;  /* 0x0000000000288947 */ /* 0x018fea0003800000 */
[----:B------:R-:W3:Y:S02]  /*b010*/  LDC R4, c[0x0][0x64c] ;  /* 0x00019300ff047b82 */ /* 0x000ee40000000800 */
[----:B---3--:R-:W-:-:S05]  /*b020*/  IADD3 R9, P0, R15, R4, RZ ;  /* 0x000000040f097210 */ /* 0x008fca0007f1e0ff */
        /* <DEDUP_REMOVED lines=8> */
.L_x_287:
[----:B------:R-:W-:Y:S01]  /*b0b0*/  ISETP.NE.AND P0, PT, R2, 0x1, PT ;  /* 0x000000010200780c */ /* 0x000fe20003f05270 */
[----:B--2---:R-:W-:Y:S01]  /*b0c0*/  VIADD R7, R21, 0xffffffff ;  /* 0xffffffff15077836 */ /* 0x004fe20000000000 */
[----:B-1----:R-:W-:Y:S01]  /*b0d0*/  SHF.R.U64 R5, R4, R26, R5 ;  /* 0x0000001a04057219 */ /* 0x002fe20000001205 */
[----:B------:R-:W-:Y:S01]  /*b0e0*/  IMAD.MOV R14, RZ, RZ, -R14 ;  /* 0x000000ffff0e7224 */ /* 0x000fe200078e0a0e */
[----:B------:R-:W-:Y:S01]  /*b0f0*/  LOP3.LUT R4, R13, R28, RZ, 0xc0, !PT ;  /* 0x0000001c0d047212 */ /* 0x000fe200078ec0ff */
[----:B------:R-:W-:Y:S01]  /*b100*/  IMAD.MOV.U32 R8, RZ, RZ, R12 ;  /* 0x000000ffff087224 */ /* 0x000fe200078e000c */
[----:B------:R-:W-:Y:S01]  /*b110*/  LOP3.LUT R10, R10, R7, RZ, 0xc0, !PT ;  /* 0x000000070a0a7212 */ /* 0x000fe200078ec0ff */
[----:B------:R-:W-:Y:S02]  /*b120*/  IMAD.MOV R6, RZ, RZ, -R5 ;  /* 0x000000ffff067224 */ /* 0x000fe400078e0a05 */
[----:B------:R-:W-:-:S04]  /*b130*/  IMAD R4, R22, R5, R4 ;  /* 0x0000000516047224 */ /* 0x000fc800078e0204 */
[----:B------:R-:W-:Y:S02]  /*b140*/  @P0 IMAD R23, R20, R14, R3 ;  /* 0x0000000e14170224 */ /* 0x000fe400078e0203 */
[----:B0-----:R-:W-:Y:S01]  /*b150*/  IMAD R3, R6, R27, R15 ;  /* 0x0000001b06037224 */ /* 0x001fe200078e020f */
[----:B------:R-:W-:Y:S01]  /*b160*/  MOV R6, 0x1 ;  /* 0x0000000100067802 */ /* 0x000fe20000000f00 */
[----:B------:R-:W-:Y:S02]  /*b170*/  IMAD R7, R4, R29, R23 ;  /* 0x0000001d04077224 */ /* 0x000fe400078e0217 */
[----:B------:R-:W-:-:S05]  /*b180*/  IMAD R4, R3, R21, R10 ;  /* 0x0000001503047224 */ /* 0x000fca00078e020a */
[----:B------:R-:W-:Y:S02]  /*b190*/  SEL R9, R4, R7, !P0 ;  /* 0x0000000704097207 */ /* 0x000fe40004000000 */
[----:B------:R-:W-:-:S07]  /*b1a0*/  SEL R7, R7, R4, !P0 ;  /* 0x0000000407077207 */ /* 0x000fce0004000000 */
.L_x_285:
[----:B------:R-:W-:-:S08]  /*b1b0*/  NOP ;  /* 0x0000000000007918 */ /* 0x000fd00000000000 */
[----:B------:R-:W0:-:S00]  /*b1c0*/  USETMAXREG.DEALLOC.CTAPOOL 0x28 ;  /* 0x00000028000079c8 */ /* 0x000e0000080e0500 */
[----:B0-----:R-:W-:-:S13]  /*b1d0*/  ISETP.NE.AND P0, PT, R0, RZ, PT ;  /* 0x000000ff0000720c */ /* 0x001fda0003f05270 */
[----:B------:R-:W-:Y:S05]  /*b1e0*/  @P0 EXIT ;  /* 0x000000000000094d */ /* 0x000fea0003800000 */
[----:B------:R-:W-:Y:S01]  /*b1f0*/  LOP3.LUT P0, RZ, R6, 0xff, RZ, 0xc0, !PT ;  /* 0x000000ff06ff7812 */ /* 0x000fe2000780c0ff */
[----:B------:R-:W-:Y:S02]  /*b200*/  IMAD.MOV.U32 R3, RZ, RZ, 0x1 ;  /* 0x00000001ff037424 */ /* 0x000fe400078e00ff */
[----:B------:R-:W-:-:S10]  /*b210*/  IMAD.MOV.U32 R0, RZ, RZ, RZ ;  /* 0x000000ffff007224 */ /* 0x000fd400078e00ff */
[----:B------:R-:W-:Y:S05]  /*b220*/  @!P0 BRA `(.L_x_288) ;  /* 0x0000000c00988947 */ /* 0x000fea0003800000 */
[----:B------:R-:W0:Y:S01]  /*b230*/  LDC R0, c[0x0][0x28c] ;  /* 0x0000a300ff007b82 */ /* 0x000e220000000800 */
[----:B------:R-:W-:Y:S01]  /*b240*/  ULDC UR5, c[0x0][0x658] ;  /* 0x0001960000057ab9 */ /* 0x000fe20000000800 */
[----:B------:R-:W-:Y:S01]  /*b250*/  UMOV UR7, 0xffffffff ;  /* 0xffffffff00077882 */ /* 0x000fe20000000000 */
[----:B------:R-:W-:Y:S01]  /*b260*/  ULDC UR6, c[0x0][0xc] ;  /* 0x0000030000067ab9 */ /* 0x000fe20000000800 */
[----:B------:R-:W-:Y:S01]  /*b270*/  USHF.L.U32 UR9, UR7, UR5, URZ ;  /* 0x0000000507097299 */ /* 0x000fe2000800063f */
[C---:B------:R-:W-:Y:S01]  /*b280*/  LOP3.LUT P2, RZ, R18.reuse, 0x7f, RZ, 0xc0, !PT ;  /* 0x0000007f12ff7812 */ /* 0x040fe2000784c0ff */
[----:B------:R-:W-:Y:S01]  /*b290*/  UMOV UR8, 0x1 ;  /* 0x0000000100087882 */ /* 0x000fe20000000000 */
[----:B------:R-:W-:Y:S01]  /*b2a0*/  ULDC UR7, c[0x0][0x10] ;  /* 0x0000040000077ab9 */ /* 0x000fe20000000800 */
[----:B------:R-:W-:Y:S01]  /*b2b0*/  LOP3.LUT P0, RZ, R18, 0x1f, RZ, 0xc0, !PT ;  /* 0x0000001f12ff7812 */ /* 0x000fe2000780c0ff */
[----:B------:R-:W-:Y:S01]  /*b2c0*/  UIMAD.WIDE.U32 UR6, UR6, UR7, URZ ;  /* 0x00000007060672a5 */ /* 0x000fe2000f8e003f */
[----:B------:R-:W-:Y:S01]  /*b2d0*/  BSSY B0, `(.L_x_288) ;  /* 0x00000db000007945 */ /* 0x000fe20003800000 */
[----:B------:R-:W-:Y:S01]  /*b2e0*/  USHF.L.U32 UR5, UR8, UR5, URZ ;  /* 0x0000000508057299 */ /* 0x000fe2000800063f */
[----:B------:R-:W-:Y:S01]  /*b2f0*/  IMAD.MOV.U32 R11, RZ, RZ, 0x1 ;  /* 0x00000001ff0b7424 */ /* 0x000fe200078e00ff */
[----:B------:R-:W-:Y:S01]  /*b300*/  LOP3.LUT R18, R19, 0x2, RZ, 0xfc, !PT ;  /* 0x0000000213127812 */ /* 0x000fe200078efcff */
[----:B------:R-:W-:Y:S01]  /*b310*/  ULDC UR8, c[0x0][0x14] ;  /* 0x0000050000087ab9 */ /* 0x000fe20000000800 */
[----:B------:R-:W-:Y:S01]  /*b320*/  PLOP3.LUT P0, PT, P0, P2, PT, 0x8a, 0x0 ;  /* 0x000000000000781c */ /* 0x000fe20000705172 */
[----:B------:R-:W-:-:S02]  /*b330*/  UIMAD.WIDE.U32 UR28, UR6, UR8, URZ ;  /* 0x00000008061c72a5 */ /* 0x000fc4000f8e003f */
[----:B------:R-:W-:Y:S01]  /*b340*/  UIMAD UR18, UR7, UR8, URZ ;  /* 0x00000008071272a4 */ /* 0x000fe2000f8e023f */
[----:B------:R-:W-:Y:S01]  /*b350*/  ULDC UR4, c[0x0][0x600] ;  /* 0x0001800000047ab9 */ /* 0x000fe20000000800 */
[----:B------:R-:W-:Y:S02]  /*b360*/  ULOP3.LUT UR22, URZ, UR9, URZ, 0x33, !UPT ;  /* 0x000000093f167292 */ /* 0x000fe4000f8e333f */
[----:B------:R-:W-:Y:S01]  /*b370*/  UIADD3 UR4, UR4, -0x1, URZ ;  /* 0xffffffff04047890 */ /* 0x000fe2000fffe03f */
[----:B0-----:R-:W-:Y:S01]  /*b380*/  VIADD R0, R0, 0x3f ;  /* 0x0000003f00007836 */ /* 0x001fe20000000000 */
[----:B------:R-:W-:Y:S01]  /*b390*/  UIADD3 UR18, UR29, UR18, URZ ;  /* 0x000000121d127290 */ /* 0x000fe2000fffe03f */
[----:B------:R-:W-:-:S03]  /*b3a0*/  ULDC.64 UR32, c[0x0][0x198] ;  /* 0x0000660000207ab9 */ /* 0x000fc60000000a00 */
[----:B------:R-:W-:-:S04]  /*b3b0*/  SHF.R.S32.HI R3, RZ, 0x1f, R0 ;  /* 0x0000001fff037819 */ /* 0x000fc80000011400 */
[----:B------:R-:W-:Y:S02]  /*b3c0*/  LEA.HI R3, R3, R0, RZ, 0x6 ;  /* 0x0000000003037211 */ /* 0x000fe400078f30ff */
[----:B------:R-:W-:Y:S02]  /*b3d0*/  MOV R0, RZ ;  /* 0x000000ff00007202 */ /* 0x000fe40000000f00 */
[----:B------:R-:W-:Y:S01]  /*b3e0*/  SHF.R.S32.HI R13, RZ, 0x6, R3 ;  /* 0x00000006ff0d7819 */ /* 0x000fe20000011403 */
[----:B------:R-:W-:-:S04]  /*b3f0*/  IMAD.MOV.U32 R3, RZ, RZ, 0x1 ;  /* 0x00000001ff037424 */ /* 0x000fc800078e00ff */
[----:B------:R-:W-:-:S07]  /*b400*/  VIADD R10, R13, 0x1 ;  /* 0x000000010d0a7836 */ /* 0x000fce0000000000 */
.L_x_300:
[----:B------:R-:W-:-:S03]  /*b410*/  UMOV UR6, 0xffffffff ;  /* 0xffffffff00067882 */ /* 0x000fc60000000000 */
[----:B------:R-:W-:Y:S05]  /*b420*/  BRA.DIV UR6, `(.L_x_289) ;  /* 0x0000001206047947 */ /* 0x000fea000b800000 */
[----:B------:R-:W-:-:S13]  /*b430*/  ELECT P6, URZ, PT ;  /* 0x00000000003f782f */ /* 0x000fda00038c0000 */
.L_x_311:
[----:B------:R-:W-:Y:S04]  /*b440*/  BSSY B1, `(.L_x_290) ;  /* 0x0000051000017945 */ /* 0x000fe80003800000 */
[----:B------:R-:W-:Y:S05]  /*b450*/  @!P6 BRA `(.L_x_291) ;  /* 0x00000004003ce947 */ /* 0x000fea0003800000 */
[----:B------:R-:W0:Y:S02]  /*b460*/  LDC R4, c[0x0][0x28c] ;  /* 0x0000a300ff047b82 */ /* 0x000e240000000800 */
[----:B0-----:R-:W-:-:S13]  /*b470*/  ISETP.GE.AND P1, PT, R4, 0x1, PT ;  /* 0x000000010400780c */ /* 0x001fda0003f26270 */
[----:B------:R-:W-:Y:S05]  /*b480*/  @!P1 BRA `(.L_x_291) ;  /* 0x0000000400309947 */ /* 0x000fea0003800000 */
[----:B------:R-:W-:Y:S01]  /*b490*/  IMAD.SHL.U32 R14, R7, 0x100, RZ ;  /* 0x00000100070e7824 */ /* 0x000fe200078e00ff */
[----:B------:R-:W-:Y:S01]  /*b4a0*/  MOV R6, R0 ;  /* 0x0000000000067202 */ /* 0x000fe20000000f00 */
[----:B------:R-:W-:Y:S02]  /*b4b0*/  IMAD.SHL.U32 R15, R9, 0x80, RZ ;  /* 0x00000080090f7824 */ /* 0x000fe400078e00ff */
[----:B------:R-:W-:Y:S02]  /*b4c0*/  IMAD.MOV.U32 R20, RZ, RZ, RZ ;  /* 0x000000ffff147224 */ /* 0x000fe400078e00ff */
[----:B------:R-:W-:Y:S02]  /*b4d0*/  IMAD.MOV.U32 R4, RZ, RZ, R10 ;  /* 0x000000ffff047224 */ /* 0x000fe400078e000a */
[----:B------:R-:W-:Y:S02]  /*b4e0*/  IMAD.MOV.U32 R5, RZ, RZ, R3 ;  /* 0x000000ffff057224 */ /* 0x000fe400078e0003 */
[----:B------:R-:W-:-:S02]  /*b4f0*/  VIADD R22, R14, 0x40 ;  /* 0x000000400e167836 */ /* 0x000fc40000000000 */
[C---:B------:R-:W-:Y:S02]  /*b500*/  VIADD R23, R14.reuse, 0x80 ;  /* 0x000000800e177836 */ /* 0x040fe40000000000 */
[----:B------:R-:W-:Y:S02]  /*b510*/  VIADD R24, R14, 0xc0 ;  /* 0x000000c00e187836 */ /* 0x000fe40000000000 */
[----:B------:R-:W-:-:S07]  /*b520*/  VIADD R25, R15, 0x40 ;  /* 0x000000400f197836 */ /* 0x000fce0000000000 */
.L_x_295:
[----:B------:R-:W0:Y:S01]  /*b530*/  S2R R12, SR_CgaCtaId ;  /* 0x00000000000c7919 */ /* 0x000e220000008800 */
[----:B------:R-:W-:Y:S01]  /*b540*/  MOV R7, 0x400 ;  /* 0x0000040000077802 */ /* 0x000fe20000000f00 */
[----:B------:R-:W1:Y:S03]  /*b550*/  @!P2 LDC R9, c[0x0][0x500] ;  /* 0x00014000ff09ab82 */ /* 0x000e660000000800 */
[----:B0-----:R-:W-:Y:S02]  /*b560*/  LEA R21, R12, R7, 0x18 ;  /* 0x000000070c157211 */ /* 0x001fe400078ec0ff */
[----:B------:R-:W-:-:S03]  /*b570*/  SHF.L.U32 R7, R5, 0x1f, RZ ;  /* 0x0000001f05077819 */ /* 0x000fc600000006ff */
[----:B------:R-:W-:-:S04]  /*b580*/  IMAD R12, R6, 0x8, R21 ;  /* 0x00000008060c7824 */ /* 0x000fc800078e0215 */
[----:B------:R-:W0:Y:S02]  /*b590*/  SYNCS.PHASECHK.TRANS64.TRYWAIT P1, [R12+URZ+0x20], R7 ;  /* 0x000020070c0075a7 */ /* 0x000e24000802017f */
[----:B01----:R-:W-:Y:S05]  /*b5a0*/  @!P1 BRA `(.L_x_292) ;  /* 0x0000000c00c49947 */ /* 0x003fea0003800000 */
.L_x_312:
[----:B0-----:R-:W-:Y:S01]  /*b5b0*/  PRMT R7, R18, 0x9910, RZ ;  /* 0x0000991012077816 */ /* 0x001fe200000000ff */
[----:B------:R0:W-:Y:S03]  /*b5c0*/  @!P2 SYNCS.ARRIVE.TRANS64 RZ, [R12+URZ], R9 ;  /* 0x000000090cffa9a7 */ /* 0x0001e6000800003f */
[----:B------:R-:W-:-:S13]  /*b5d0*/  ISETP.NE.AND P1, PT, R7, 0x2, PT ;  /* 0x000000020700780c */ /* 0x000fda0003f25270 */
[----:B0-----:R-:W-:Y:S05]  /*b5e0*/  @P1 BRA `(.L_x_293) ;  /* 0x0000000000041947 */ /* 0x001fea0003800000 */
[----:B------:R-:W-:Y:S01]  /*b5f0*/  BPT.TRAP 0x1 ;  /* 0x000000040000795c */ /* 0x000fe20000300000 */
.L_x_293:
[----:B------:R-:W-:Y:S05]  /*b600*/  @P0 BRA `(.L_x_294) ;  /* 0x0000000000040947 */ /* 0x000fea0003800000 */
[----:B------:R-:W-:Y:S01]  /*b610*/  BPT.TRAP 0x1 ;  /* 0x000000040000795c */ /* 0x000fe20000300000 */
.L_x_294:
[----:B------:R-:W-:Y:S01]  /*b620*/  R2UR UR23, R21 ;  /* 0x00000000151772ca */ /* 0x000fe200000e0000 */
[----:B------:R-:W-:Y:S01]  /*b630*/  IMAD R21, R6, 0x8000, R21 ;  /* 0x0000800006157824 */ /* 0x000fe200078e0215 */
[----:B------:R-:W-:Y:S01]  /*b640*/  R2UR UR9, R12 ;  /* 0x000000000c0972ca */ /* 0x000fe200000e0000 */
[----:B------:R-:W-:Y:S01]  /*b650*/  UIADD3 UR6, UP0, UR32, 0xf0, URZ ;  /* 0x000000f020067890 */ /* 0x000fe2000ff1e03f */
[----:B------:R-:W-:Y:S01]  /*b660*/  R2UR UR10, R14 ;  /* 0x000000000e0a72ca */ /* 0x000fe200000e0000 */
[----:B------:R-:W-:Y:S01]  /*b670*/  UMOV UR16, 0x0 ;  /* 0x0000000000107882 */ /* 0x000fe20000000000 */
[----:B------:R-:W-:Y:S01]  /*b680*/  R2UR UR13, R21 ;  /* 0x00000000150d72ca */ /* 0x000fe200000e0000 */
[----:B------:R-:W-:Y:S01]  /*b690*/  UIADD3.X UR7, URZ, UR33, URZ, UP0, !UPT ;  /* 0x000000213f077290 */ /* 0x000fe200087fe43f */
[----:B------:R-:W-:Y:S01]  /*b6a0*/  R2UR UR11, R20 ;  /* 0x00000000140b72ca */ /* 0x000fe200000e0000 */
[----:B------:R-:W-:Y:S01]  /*b6b0*/  UMOV UR17, 0x10000000 ;  /* 0x1000000000117882 */ /* 0x000fe20000000000 */
[----:B------:R-:W-:Y:S01]  /*b6c0*/  R2UR UR12, R8 ;  /* 0x00000000080c72ca */ /* 0x000fe200000e0000 */
[----:B------:R-:W-:Y:S01]  /*b6d0*/  VIADD R4, R4, 0xffffffff ;  /* 0xffffffff04047836 */ /* 0x000fe20000000000 */
[----:B------:R-:W-:Y:S01]  /*b6e0*/  R2UR UR24, R22 ;  /* 0x00000000161872ca */ /* 0x000fe200000e0000 */
[----:B------:R-:W-:Y:S01]  /*b6f0*/  UIADD3 UR23, UR23, 0x20100, URZ ;  /* 0x0002010017177890 */ /* 0x000fe2000fffe03f */
[----:B------:R-:W-:Y:S01]  /*b700*/  R2UR UR27, R6 ;  /* 0x00000000061b72ca */ /* 0x000fe200000e0000 */
[----:B------:R-:W-:Y:S01]  /*b710*/  UIADD3 UR14, UP1, UR32, 0x1f0, URZ ;  /* 0x000001f0200e7890 */ /* 0x000fe2000ff3e03f */
[----:B------:R-:W-:Y:S01]  /*b720*/  R2UR UR25, R23 ;  /* 0x00000000171972ca */ /* 0x000fe200000e0000 */
[----:B------:R-:W-:Y:S01]  /*b730*/  VIADD R20, R20, 0x40 ;  /* 0x0000004014147836 */ /* 0x000fe20000000000 */
[----:B------:R-:W-:Y:S01]  /*b740*/  R2UR UR26, R24 ;  /* 0x00000000181a72ca */ /* 0x000fe200000e0000 */
[----:B------:R-:W-:Y:S01]  /*b750*/  UIADD3 UR8, UR13, 0x100, URZ ;  /* 0x000001000d087890 */ /* 0x000fe2000fffe03f */
[----:B------:R-:W-:Y:S01]  /*b760*/  R2UR UR30, R15 ;  /* 0x000000000f1e72ca */ /* 0x000fe200000e0000 */
[----:B------:R-:W-:Y:S01]  /*b770*/  UIADD3 UR19, UR13, 0x2100, URZ ;  /* 0x000021000d137890 */ /* 0x000fe2000fffe03f */
[----:B------:R-:W-:Y:S01]  /*b780*/  ISETP.GT.AND P3, PT, R4, 0x1, PT ;  /* 0x000000010400780c */ /* 0x000fe20003f64270 */
[----:B------:R-:W-:Y:S01]  /*b790*/  UIADD3 UR20, UR13, 0x4100, URZ ;  /* 0x000041000d147890 */ /* 0x000fe2000fffe03f */
[----:B------:R-:W-:Y:S01]  /*b7a0*/  IADD3 R6, R6, 0x1, RZ ;  /* 0x0000000106067810 */ /* 0x000fe20007ffe0ff */
[----:B------:R-:W-:-:S02]  /*b7b0*/  UIADD3 UR21, UR13, 0x6100, URZ ;  /* 0x000061000d157890 */ /* 0x000fc4000fffe03f */
[----:B------:R-:W-:Y:S01]  /*b7c0*/  ULEA UR13, UR27, UR23, 0xe ;  /* 0x000000171b0d7291 */ /* 0x000fe2000f8e703f */
[----:B------:R0:W-:Y:S01]  /*b7d0*/  UTMALDG.3D [UR8], [UR6], desc[UR16] ;  /* 0x00001008060075b4 */ /* 0x0001e20008011000 */
[----:B------:R-:W-:Y:S01]  /*b7e0*/  UIADD3.X UR15, URZ, UR33, URZ, UP1, !UPT ;  /* 0x000000213f0f7290 */ /* 0x000fe20008ffe43f */
[----:B------:R-:W-:-:S04]  /*b7f0*/  ISETP.NE.AND P1, PT, R6, 0x4, PT ;  /* 0x000000040600780c */ /* 0x000fc80003f25270 */
[----:B------:R-:W-:Y:S02]  /*b800*/  SEL R12, RZ, 0x1, P1 ;  /* 0x00000001ff0c7807 */ /* 0x000fe40000800000 */
[----:B------:R-:W-:Y:S02]  /*b810*/  SEL R6, R6, RZ, P1 ;  /* 0x000000ff06067207 */ /* 0x000fe40000800000 */
[----:B------:R-:W-:Y:S01]  /*b820*/  LOP3.LUT R5, R5, R12, RZ, 0x3c, !PT ;  /* 0x0000000c05057212 */ /* 0x000fe200078e3cff */
[----:B0-----:R-:W-:Y:S01]  /*b830*/  UMOV UR10, UR24 ;  /* 0x00000018000a7c82 */ /* 0x001fe20008000000 */
[----:B------:R-:W-:Y:S01]  /*b840*/  R2UR UR24, R25 ;  /* 0x00000000191872ca */ /* 0x000fe200000e0000 */
[----:B------:R-:W-:Y:S01]  /*b850*/  UMOV UR8, UR19 ;  /* 0x0000001300087c82 */ /* 0x000fe20008000000 */
[----:B------:R-:W-:Y:S01]  /*b860*/  UIADD3 UR19, UR13, 0x2000, URZ ;  /* 0x000020000d137890 */ /* 0x000fe2000fffe03f */
[----:B------:R0:W-:Y:S02]  /*b870*/  UTMALDG.3D [UR8], [UR6], desc[UR16] ;  /* 0x00001008060075b4 */ /* 0x0001e40008011000 */
[----:B0-----:R-:W-:Y:S01]  /*b880*/  UMOV UR8, UR20 ;  /* 0x0000001400087c82 */ /* 0x001fe20008000000 */
[----:B------:R-:W-:-:S02]  /*b890*/  UMOV UR10, UR25 ;  /* 0x00000019000a7c82 */ /* 0x000fc40008000000 */
[----:B------:R0:W-:Y:S02]  /*b8a0*/  UTMALDG.3D [UR8], [UR6], desc[UR16] ;  /* 0x00001008060075b4 */ /* 0x0001e40008011000 */
[----:B0-----:R-:W-:Y:S01]  /*b8b0*/  UMOV UR8, UR21 ;  /* 0x0000001500087c82 */ /* 0x001fe20008000000 */
[----:B------:R-:W-:Y:S02]  /*b8c0*/  UMOV UR10, UR26 ;  /* 0x0000001a000a7c82 */ /* 0x000fe40008000000 */
[----:B------:R0:W-:Y:S02]  /*b8d0*/  UTMALDG.3D [UR8], [UR6], desc[UR16] ;  /* 0x00001008060075b4 */ /* 0x0001e40008011000 */
[----:B0-----:R-:W-:Y:S01]  /*b8e0*/  UMOV UR8, UR13 ;  /* 0x0000000d00087c82 */ /* 0x001fe20008000000 */
[----:B------:R-:W-:Y:S02]  /*b8f0*/  UMOV UR10, UR30 ;  /* 0x0000001e000a7c82 */ /* 0x000fe40008000000 */
[----:B------:R0:W-:Y:S02]  /*b900*/  UTMALDG.3D [UR8], [UR14], desc[UR16] ;  /* 0x000010080e0075b4 */ /* 0x0001e40008011000 */
[----:B0-----:R-:W-:Y:S01]  /*b910*/  UMOV UR8, UR19 ;  /* 0x0000001300087c82 */ /* 0x001fe20008000000 */
[----:B------:R-:W-:-:S02]  /*b920*/  UMOV UR10, UR24 ;  /* 0x00000018000a7c82 */ /* 0x000fc40008000000 */
[----:B------:R0:W-:Y:S02]  /*b930*/  UTMALDG.3D [UR8], [UR14], desc[UR16] ;  /* 0x000010080e0075b4 */ /* 0x0001e40008011000 */
[----:B0-----:R-:W-:Y:S05]  /*b940*/  @P3 BRA `(.L_x_295) ;  /* 0xfffffff800f83947 */ /* 0x001fea000383ffff */
.L_x_291:
[----:B------:R-:W-:Y:S05]  /*b950*/  BSYNC B1 ;  /* 0x0000000000017941 */ /* 0x000fea0003800000 */
.L_x_290:
[----:B------:R-:W-:Y:S01]  /*b960*/  LOP3.LUT P3, RZ, R11, 0xff, RZ, 0xc0, !PT ;  /* 0x000000ff0bff7812 */ /* 0x000fe2000786c0ff */
[----:B------:R-:W-:Y:S01]  /*b970*/  IMAD.IADD R0, R13, 0x1, R0 ;  /* 0x000000010d007824 */ /* 0x000fe200078e0200 */
[----:B------:R-:W-:Y:S01]  /*b980*/  IADD3 R16, P4, R16, UR28, RZ ;  /* 0x0000001c10107c10 */ /* 0x000fe2000ff9e0ff */
[----:B------:R-:W-:Y:S01]  /*b990*/  ULDC.64 UR6, c[0x0][0x650] ;  /* 0x0001940000067ab9 */ /* 0x000fe20000000a00 */
[----:B------:R-:W-:Y:S01]  /*b9a0*/  BSSY B1, `(.L_x_296) ;  /* 0x000006b000017945 */ /* 0x000fe20003800000 */
[----:B------:R-:W-:Y:S01]  /*b9b0*/  IMAD.MOV.U32 R7, RZ, RZ, -0x1 ;  /* 0xffffffffff077424 */ /* 0x000fe200078e00ff */
[----:B------:R-:W-:Y:S01]  /*b9c0*/  SHF.R.U32.HI R4, RZ, 0x2, R0 ;  /* 0x00000002ff047819 */ /* 0x000fe20000011600 */
[----:B------:R-:W-:Y:S01]  /*b9d0*/  IMAD.MOV.U32 R9, RZ, RZ, -0x1 ;  /* 0xffffffffff097424 */ /* 0x000fe200078e00ff */
[----:B------:R-:W-:Y:S01]  /*b9e0*/  ISETP.GT.U32.AND P1, PT, R0, 0x3, PT ;  /* 0x000000030000780c */ /* 0x000fe20003f24070 */
[----:B------:R-:W-:Y:S01]  /*b9f0*/  IMAD.MOV.U32 R8, RZ, RZ, -0x1 ;  /* 0xffffffffff087424 */ /* 0x000fe200078e00ff */
[----:B------:R-:W-:-:S02]  /*ba00*/  LOP3.LUT R4, R4, 0x1, RZ, 0xc0, !PT ;  /* 0x0000000104047812 */ /* 0x000fc400078ec0ff */
[----:B------:R-:W-:Y:S01]  /*ba10*/  ISETP.LT.U32.AND P1, PT, R13, 0x4, P1 ;  /* 0x000000040d00780c */ /* 0x000fe20000f21070 */
[----:B------:R-:W0:Y:S01]  /*ba20*/  @P3 S2R R6, SR_CgaCtaId ;  /* 0x0000000000063919 */ /* 0x000e220000008800 */
[----:B------:R-:W-:Y:S02]  /*ba30*/  @P3 MOV R5, 0x400 ;  /* 0x0000040000053802 */ /* 0x000fe40000000f00 */
[----:B------:R-:W-:Y:S02]  /*ba40*/  IADD3.X R17, R17, UR18, RZ, P4, !PT ;  /* 0x0000001211117c10 */ /* 0x000fe4000a7fe4ff */
[----:B------:R-:W-:Y:S02]  /*ba50*/  ISETP.GE.U32.AND P4, PT, R16, UR6, PT ;  /* 0x0000000610007c0c */ /* 0x000fe4000bf86070 */
[----:B------:R-:W-:Y:S02]  /*ba60*/  LOP3.LUT R0, R0, 0x3, RZ, 0xc0, !PT ;  /* 0x0000000300007812 */ /* 0x000fe400078ec0ff */
[----:B------:R-:W-:-:S02]  /*ba70*/  PRMT R11, RZ, 0x7610, R11 ;  /* 0x00007610ff0b7816 */ /* 0x000fc4000000000b */
[----:B0-----:R-:W-:-:S04]  /*ba80*/  @P3 LEA R5, R6, R5, 0x18 ;  /* 0x0000000506053211 */ /* 0x001fc800078ec0ff */
[----:B------:R0:W-:Y:S01]  /*ba90*/  @P3 SYNCS.ARRIVE.TRANS64.A1T0 RZ, [R5+URZ+0x58], RZ ;  /* 0x000058ff05ff39a7 */ /* 0x0001e2000810003f */
[----:B------:R-:W-:Y:S02]  /*baa0*/  ISETP.NE.U32.AND P3, PT, R4, 0x1, PT ;  /* 0x000000010400780c */ /* 0x000fe40003f65070 */
[----:B------:R-:W-:Y:S02]  /*bab0*/  SEL R4, RZ, 0x1, !P1 ;  /* 0x00000001ff047807 */ /* 0x000fe40004800000 */
[----:B------:R-:W-:Y:S02]  /*bac0*/  ISETP.GE.U32.AND.EX P1, PT, R17, UR7, PT, P4 ;  /* 0x0000000711007c0c */ /* 0x000fe4000bf26140 */
[----:B------:R-:W-:-:S04]  /*bad0*/  ISETP.GT.U32.AND P3, PT, R13, 0x3, !P3 ;  /* 0x000000030d00780c */ /* 0x000fc80005f64070 */
[----:B0-----:R-:W-:-:S04]  /*bae0*/  SEL R5, RZ, 0x1, !P3 ;  /* 0x00000001ff057807 */ /* 0x001fc80005800000 */
[--C-:B------:R-:W-:Y:S02]  /*baf0*/  LOP3.LUT R3, R5, R3, R4.reuse, 0x96, !PT ;  /* 0x0000000305037212 */ /* 0x100fe400078e9604 */
[----:B------:R-:W-:Y:S01]  /*bb00*/  PRMT R4, RZ, 0x7610, R4 ;  /* 0x00007610ff047816 */ /* 0x000fe20000000004 */
[----:B------:R-:W-:Y:S06]  /*bb10*/  @P1 BRA `(.L_x_297) ;  /* 0x00000004004c1947 */ /* 0x000fec0003800000 */
[----:B------:R-:W-:Y:S01]  /*bb20*/  ULDC.64 UR6, c[0x0][0x628] ;  /* 0x00018a0000067ab9 */ /* 0x000fe20000000a00 */
[----:B------:R-:W0:Y:S01]  /*bb30*/  S2R R14, SR_CTAID.X ;  /* 0x00000000000e7919 */ /* 0x000e220000002500 */
[----:B------:R-:W-:Y:S01]  /*bb40*/  ISETP.NE.U32.AND P1, PT, RZ, UR6, PT ;  /* 0x00000006ff007c0c */ /* 0x000fe2000bf25070 */
[----:B------:R-:W-:Y:S01]  /*bb50*/  ULDC UR9, c[0x0][0x630] ;  /* 0x00018c0000097ab9 */ /* 0x000fe20000000800 */
[----:B------:R-:W-:Y:S01]  /*bb60*/  MOV R4, R16 ;  /* 0x0000001000047202 */ /* 0x000fe20000000f00 */
[----:B------:R-:W1:Y:S01]  /*bb70*/  S2R R12, SR_CTAID.Y ;  /* 0x00000000000c7919 */ /* 0x000e620000002600 */
[----:B------:R-:W-:Y:S01]  /*bb80*/  ISETP.NE.AND.EX P1, PT, RZ, UR7, PT, P1 ;  /* 0x00000007ff007c0c */ /* 0x000fe2000bf25310 */
[----:B------:R-:W-:-:S12]  /*bb90*/  IMAD.MOV.U32 R5, RZ, RZ, R17 ;  /* 0x000000ffff057224 */ /* 0x000fd800078e0011 */
[----:B------:R-:W-:Y:S05]  /*bba0*/  @!P1 BRA `(.L_x_298) ;  /* 0x0000000000289947 */ /* 0x000fea0003800000 */
[----:B------:R-:W-:Y:S02]  /*bbb0*/  ULDC UR8, c[0x0][0x634] ;  /* 0x00018d0000087ab9 */ /* 0x000fe40000000800 */
[----:B------:R-:W-:-:S05]  /*bbc0*/  IADD3 R9, P1, R16, UR8, RZ ;  /* 0x0000000810097c10 */ /* 0x000fca000ff3e0ff */
[----:B------:R-:W-:-:S04]  /*bbd0*/  IMAD.X R15, RZ, RZ, R17, P1 ;  /* 0x000000ffff0f7224 */ /* 0x000fc800008e0611 */
[----:B------:R-:W-:-:S04]  /*bbe0*/  IMAD.WIDE.U32 R6, R15, UR6, RZ ;  /* 0x000000060f067c25 */ /* 0x000fc8000f8e00ff */
[----:B------:R-:W-:-:S04]  /*bbf0*/  IMAD.WIDE.U32 R6, P1, R9, UR7, R6 ;  /* 0x0000000709067c25 */ /* 0x000fc8000f820006 */
[----:B------:R-:W-:-:S04]  /*bc00*/  IMAD.WIDE.U32 R8, R9, UR6, RZ ;  /* 0x0000000609087c25 */ /* 0x000fc8000f8e00ff */
[----:B------:R-:W-:Y:S01]  /*bc10*/  IMAD.X R5, RZ, RZ, RZ, P1 ;  /* 0x000000ffff057224 */ /* 0x000fe200008e06ff */
[----:B------:R-:W-:Y:S01]  /*bc20*/  IADD3 RZ, P1, R9, R6, RZ ;  /* 0x0000000609ff7210 */ /* 0x000fe20007f3e0ff */
[----:B------:R-:W-:-:S04]  /*bc30*/  IMAD.MOV.U32 R4, RZ, RZ, R7 ;  /* 0x000000ffff047224 */ /* 0x000fc800078e0007 */
[----:B------:R-:W-:-:S08]  /*bc40*/  IMAD.WIDE.U32.X R4, R15, UR7, R4, P1 ;  /* 0x000000070f047c25 */ /* 0x000fd000088e0404 */
.L_x_298:
[--C-:B------:R-:W-:Y:S01]  /*bc50*/  SHF.R.U64 R8, R4, UR9, R5.reuse ;  /* 0x0000000904087c19 */ /* 0x100fe20008001205 */
[----:B------:R-:W-:Y:S01]  /*bc60*/  ULDC.64 UR6, c[0x0][0x620] ;  /* 0x0001880000067ab9 */ /* 0x000fe20000000a00 */
[----:B------:R-:W-:Y:S01]  /*bc70*/  SHF.R.U32.HI R4, RZ, UR9, R5 ;  /* 0x00000009ff047c19 */ /* 0x000fe20008011605 */
[----:B------:R-:W2:Y:S01]  /*bc80*/  LDC R25, c[0x0][0x144] ;  /* 0x00005100ff197b82 */ /* 0x000ea20000000800 */
[----:B------:R-:W-:Y:S01]  /*bc90*/  IADD3 R7, P1, RZ, -R8, RZ ;  /* 0x80000008ff077210 */ /* 0x000fe20007f3e0ff */
[----:B------:R-:W-:Y:S01]  /*bca0*/  ULDC.64 UR10, c[0x0][0x640] ;  /* 0x00019000000a7ab9 */ /* 0x000fe20000000a00 */
[----:B0-----:R-:W-:Y:S01]  /*bcb0*/  I2FP.F32.U32 R9, R14 ;  /* 0x0000000e00097245 */ /* 0x001fe20000201000 */
[----:B------:R-:W-:Y:S02]  /*bcc0*/  ULDC UR8, c[0x0][0x608] ;  /* 0x0001820000087ab9 */ /* 0x000fe40000000800 */
[----:B------:R-:W-:Y:S01]  /*bcd0*/  IMAD.X R4, RZ, RZ, ~R4, P1 ;  /* 0x000000ffff047224 */ /* 0x000fe200008e0e04 */
[----:B------:R-:W-:Y:S01]  /*bce0*/  ISETP.NE.U32.AND P1, PT, RZ, UR10, PT ;  /* 0x0000000aff007c0c */ /* 0x000fe2000bf25070 */
[----:B------:R-:W0:Y:S02]  /*bcf0*/  LDC R21, c[0x0][0x148] ;  /* 0x00005200ff157b82 */ /* 0x000e240000000800 */
[----:B------:R-:W-:Y:S01]  /*bd00*/  IMAD R6, R4, UR6, RZ ;  /* 0x0000000604067c24 */ /* 0x000fe2000f8e02ff */
[----:B------:R-:W-:Y:S01]  /*bd10*/  ISETP.NE.AND.EX P1, PT, RZ, UR11, PT, P1 ;  /* 0x0000000bff007c0c */ /* 0x000fe2000bf25310 */
[----:B------:R-:W-:Y:S01]  /*bd20*/  IMAD.WIDE.U32 R4, R7, UR6, R16 ;  /* 0x0000000607047c25 */ /* 0x000fe2000f8e0010 */
[----:B------:R-:W-:-:S03]  /*bd30*/  ULDC UR6, c[0x0][0x150] ;  /* 0x0000540000067ab9 */ /* 0x000fc60000000800 */
[----:B------:R-:W-:Y:S02]  /*bd40*/  IMAD R7, R7, UR7, R6 ;  /* 0x0000000707077c24 */ /* 0x000fe4000f8e0206 */
[----:B------:R-:W-:Y:S01]  /*bd50*/  FMUL R6, R9, UR6 ;  /* 0x0000000609067c20 */ /* 0x000fe20008400000 */
[----:B------:R-:W-:Y:S01]  /*bd60*/  ULDC UR6, c[0x0][0x618] ;  /* 0x0001860000067ab9 */ /* 0x000fe20000000800 */
[----:B------:R-:W-:Y:S01]  /*bd70*/  ULDC UR7, c[0x0][0x154] ;  /* 0x0000550000077ab9 */ /* 0x000fe20000000800 */
[----:B------:R-:W-:-:S03]  /*bd80*/  IMAD.IADD R5, R5, 0x1, R7 ;  /* 0x0000000105057824 */ /* 0x000fc600078e0207 */
[----:B------:R-:W3:Y:S02]  /*bd90*/  F2I.U32.TRUNC.NTZ R6, R6 ;  /* 0x0000000600067305 */ /* 0x000ee4000020f000 */
[----:B------:R-:W-:Y:S02]  /*bda0*/  SHF.R.U64 R9, R4, UR6, R5 ;  /* 0x0000000604097c19 */ /* 0x000fe40008001205 */
[----:B-1----:R-:W-:-:S05]  /*bdb0*/  I2FP.F32.U32 R4, R12 ;  /* 0x0000000c00047245 */ /* 0x002fca0000201000 */
[----:B------:R-:W-:Y:S01]  /*bdc0*/  FMUL R22, R4, UR7 ;  /* 0x0000000704167c20 */ /* 0x000fe20008400000 */
[----:B------:R-:W-:Y:S01]  /*bdd0*/  SHF.R.U32.HI R4, RZ, UR6, R5 ;  /* 0x00000006ff047c19 */ /* 0x000fe20008011605 */
[----:B------:R-:W-:-:S03]  /*bde0*/  ULDC UR6, c[0x0][0x658] ;  /* 0x0001960000067ab9 */ /* 0x000fc60000000800 */
[--C-:B------:R-:W-:Y:S01]  /*bdf0*/  SHF.R.U64 R20, R9, UR8, R4.reuse ;  /* 0x0000000809147c19 */ /* 0x100fe20008001204 */
[----:B------:R-:W1:Y:S01]  /*be00*/  F2I.U32.TRUNC.NTZ R22, R22 ;  /* 0x0000001600167305 */ /* 0x000e62000020f000 */
[----:B------:R-:W-:Y:S02]  /*be10*/  SHF.R.U32.HI R5, RZ, UR8, R4 ;  /* 0x00000008ff057c19 */ /* 0x000fe40008011604 */
[----:B---3--:R-:W-:Y:S02]  /*be20*/  IADD3 R6, -R6, RZ, RZ ;  /* 0x000000ff06067210 */ /* 0x008fe40007ffe1ff */
[--C-:B------:R-:W-:Y:S02]  /*be30*/  SHF.R.U64 R15, R20, UR6, R5.reuse ;  /* 0x00000006140f7c19 */ /* 0x100fe40008001205 */
[----:B------:R-:W-:Y:S01]  /*be40*/  SHF.R.U32.HI R23, RZ, UR6, R5 ;  /* 0x00000006ff177c19 */ /* 0x000fe20008011605 */
[----:B--2---:R-:W-:Y:S02]  /*be50*/  IMAD R14, R25, R6, R14 ;  /* 0x00000006190e7224 */ /* 0x004fe400078e020e */
[----:B------:R-:W-:-:S02]  /*be60*/  IMAD.MOV.U32 R4, RZ, RZ, R15 ;  /* 0x000000ffff047224 */ /* 0x000fc400078e000f */
[----:B------:R-:W-:Y:S01]  /*be70*/  IMAD.MOV.U32 R5, RZ, RZ, R23 ;  /* 0x000000ffff057224 */ /* 0x000fe200078e0017 */
[----:B------:R-:W-:Y:S06]  /*be80*/  @!P1 BRA `(.L_x_299) ;  /* 0x0000000000289947 */ /* 0x000fec0003800000 */
[----:B------:R-:W-:Y:S02]  /*be90*/  ULDC UR6, c[0x0][0x64c] ;  /* 0x0001930000067ab9 */ /* 0x000fe40000000800 */
[----:B------:R-:W-:-:S05]  /*bea0*/  IADD3 R5, P1, R15, UR6, RZ ;  /* 0x000000060f057c10 */ /* 0x000fca000ff3e0ff */
[----:B------:R-:W-:-:S04]  /*beb0*/  IMAD.X R23, RZ, RZ, R23, P1 ;  /* 0x000000ffff177224 */ /* 0x000fc800008e0617 */
[----:B------:R-:W-:-:S04]  /*bec0*/  IMAD.WIDE.U32 R6, R23, UR10, RZ ;  /* 0x0000000a17067c25 */ /* 0x000fc8000f8e00ff */
[----:B------:R-:W-:-:S04]  /*bed0*/  IMAD.WIDE.U32 R6, P1, R5, UR11, R6 ;  /* 0x0000000b05067c25 */ /* 0x000fc8000f820006 */
[----:B------:R-:W-:-:S04]  /*bee0*/  IMAD.WIDE.U32 R4, R5, UR10, RZ ;  /* 0x0000000a05047c25 */ /* 0x000fc8000f8e00ff */
[----:B------:R-:W-:Y:S01]  /*bef0*/  IMAD.MOV.U32 R4, RZ, RZ, R7 ;  /* 0x000000ffff047224 */ /* 0x000fe200078e0007 */
[----:B------:R-:W-:Y:S01]  /*bf00*/  IADD3 RZ, P3, R5, R6, RZ ;  /* 0x0000000605ff7210 */ /* 0x000fe20007f7e0ff */
[----:B------:R-:W-:-:S04]  /*bf10*/  IMAD.X R5, RZ, RZ, RZ, P1 ;  /* 0x000000ffff057224 */ /* 0x000fc800008e06ff */
[----:B------:R-:W-:-:S08]  /*bf20*/  IMAD.WIDE.U32.X R4, R23, UR11, R4, P3 ;  /* 0x0000000b17047c25 */ /* 0x000fd000098e0404 */
.L_x_299:
[----:B------:R-:W-:Y:S01]  /*bf30*/  ISETP.NE.AND P1, PT, R2, 0x1, PT ;  /* 0x000000010200780c */ /* 0x000fe20003f25270 */
[----:B------:R-:W-:Y:S01]  /*bf40*/  ULDC UR6, c[0x0][0x648] ;  /* 0x0001920000067ab9 */ /* 0x000fe20000000800 */
[----:B------:R-:W-:Y:S01]  /*bf50*/  LOP3.LUT R20, R20, UR22, RZ, 0xc0, !PT ;  /* 0x0000001614147c12 */ /* 0x000fe2000f8ec0ff */
[----:B-1----:R-:W-:Y:S01]  /*bf60*/  IMAD.MOV R22, RZ, RZ, -R22 ;  /* 0x000000ffff167224 */ /* 0x002fe200078e0a16 */
[----:B------:R-:W-:Y:S01]  /*bf70*/  SHF.R.U64 R5, R4, UR6, R5 ;  /* 0x0000000604057c19 */ /* 0x000fe20008001205 */
[----:B------:R-:W-:Y:S01]  /*bf80*/  ULDC UR6, c[0x0][0x638] ;  /* 0x00018e0000067ab9 */ /* 0x000fe20000000800 */
[----:B------:R-:W-:Y:S01]  /*bf90*/  LOP3.LUT R6, R9, UR4, RZ, 0xc0, !PT ;  /* 0x0000000409067c12 */ /* 0x000fe2000f8ec0ff */
[----:B------:R-:W-:Y:S01]  /*bfa0*/  ULDC UR7, c[0x0][0x610] ;  /* 0x0001840000077ab9 */ /* 0x000fe20000000800 */
[C---:B------:R-:W-:Y:S01]  /*bfb0*/  IADD3 R4, -R5.reuse, RZ, RZ ;  /* 0x000000ff05047210 */ /* 0x040fe20007ffe1ff */
[----:B------:R-:W-:-:S04]  /*bfc0*/  IMAD R5, R5, UR5, R20 ;  /* 0x0000000505057c24 */ /* 0x000fc8000f8e0214 */
[----:B0-----:R-:W-:Y:S02]  /*bfd0*/  @P1 IMAD R14, R21, R22, R12 ;  /* 0x00000016150e1224 */ /* 0x001fe400078e020c */
[----:B------:R-:W-:Y:S01]  /*bfe0*/  IMAD R15, R4, UR6, R15 ;  /* 0x00000006040f7c24 */ /* 0x000fe2000f8e020f */
[----:B------:R-:W-:Y:S01]  /*bff0*/  ULDC UR6, c[0x0][0x600] ;  /* 0x0001800000067ab9 */ /* 0x000fe20000000800 */
[----:B------:R-:W-:Y:S02]  /*c000*/  IMAD R14, R5, UR7, R14 ;  /* 0x00000007050e7c24 */ /* 0x000fe4000f8e020e */
[----:B------:R-:W-:Y:S02]  /*c010*/  IMAD R15, R15, UR6, R6 ;  /* 0x000000060f0f7c24 */ /* 0x000fe4000f8e0206 */
[----:B------:R-:W-:-:S03]  /*c020*/  IMAD.MOV.U32 R4, RZ, RZ, 0x1 ;  /* 0x00000001ff047424 */ /* 0x000fc600078e00ff */
[----:B------:R-:W-:Y:S02]  /*c030*/  SEL R9, R15, R14, !P1 ;  /* 0x0000000e0f097207 */ /* 0x000fe40004800000 */
[----:B------:R-:W-:-:S07]  /*c040*/  SEL R7, R14, R15, !P1 ;  /* 0x0000000f0e077207 */ /* 0x000fce0004800000 */
.L_x_297:
[----:B------:R-:W-:Y:S05]  /*c050*/  BSYNC B1 ;  /* 0x0000000000017941 */ /* 0x000fea0003800000 */
.L_x_296:
[----:B------:R-:W-:-:S13]  /*c060*/  LOP3.LUT P1, RZ, R4, 0xff, RZ, 0xc0, !PT ;  /* 0x000000ff04ff7812 */ /* 0x000fda000782c0ff */
[----:B------:R-:W-:Y:S05]  /*c070*/  @P1 BRA `(.L_x_300) ;  /* 0xfffffff000e41947 */ /* 0x000fea000383ffff */
[----:B------:R-:W-:Y:S05]  /*c080*/  BSYNC B0 ;  /* 0x0000000000007941 */ /* 0x000fea0003800000 */
.L_x_288:
[----:B------:R-:W-:-:S03]  /*c090*/  UMOV UR6, 0xffffffff ;  /* 0xffffffff00067882 */ /* 0x000fc60000000000 */
[----:B------:R-:W-:Y:S05]  /*c0a0*/  BRA.DIV UR6, `(.L_x_301) ;  /* 0x0000000606187947 */ /* 0x000fea000b800000 */
[----:B------:R-:W-:-:S13]  /*c0b0*/  ELECT P6, URZ, PT ;  /* 0x00000000003f782f */ /* 0x000fda00038c0000 */
.L_x_315:
[----:B------:R-:W-:Y:S04]  /*c0c0*/  BSSY B0, `(.L_x_302) ;  /* 0x000002b000007945 */ /* 0x000fe80003800000 */
[----:B------:R-:W-:Y:S05]  /*c0d0*/  @!P6 BRA `(.L_x_303) ;  /* 0x0000000000a4e947 */ /* 0x000fea0003800000 */
[----:B------:R-:W-:-:S04]  /*c0e0*/  LOP3.LUT R19, R19, 0x2, RZ, 0xfc, !PT ;  /* 0x0000000213137812 */ /* 0x000fc800078efcff */
[----:B------:R-:W-:-:S13]  /*c0f0*/  ISETP.NE.AND P0, PT, R19, 0x3, PT ;  /* 0x000000031300780c */ /* 0x000fda0003f05270 */
[----:B------:R-:W-:Y:S05]  /*c100*/  @!P0 BRA `(.L_x_304) ;  /* 0x0000000000048947 */ /* 0x000fea0003800000 */
[----:B------:R-:W-:Y:S01]  /*c110*/  BPT.TRAP 0x1 ;  /* 0x000000040000795c */ /* 0x000fe20000300000 */
.L_x_304:
[----:B------:R-:W0:Y:S01]  /*c120*/  S2R R5, SR_CgaCtaId ;  /* 0x0000000000057919 */ /* 0x000e220000008800 */
[----:B------:R-:W-:Y:S02]  /*c130*/  MOV R2, 0x400 ;  /* 0x0000040000027802 */ /* 0x000fe40000000f00 */
[----:B------:R-:W-:Y:S02]  /*c140*/  SHF.L.U32 R4, R3, 0x1f, RZ ;  /* 0x0000001f03047819 */ /* 0x000fe400000006ff */
[----:B0-----:R-:W-:-:S05]  /*c150*/  LEA R5, R5, R2, 0x18 ;  /* 0x0000000205057211 */ /* 0x001fca00078ec0ff */
[----:B------:R-:W-:-:S04]  /*c160*/  VIADD R5, R5, 0x20 ;  /* 0x0000002005057836 */ /* 0x000fc80000000000 */
[C---:B------:R-:W-:Y:S02]  /*c170*/  IMAD R7, R0.reuse, 0x8, R5 ;  /* 0x0000000800077824 */ /* 0x040fe400078e0205 */
[----:B------:R-:W-:Y:S02]  /*c180*/  VIADD R0, R0, 0x1 ;  /* 0x0000000100007836 */ /* 0x000fe40000000000 */
[----:B------:R-:W0:Y:S03]  /*c190*/  SYNCS.PHASECHK.TRANS64.TRYWAIT P0, [R7+URZ], R4 ;  /* 0x00000004070075a7 */ /* 0x000e26000800017f */
[----:B------:R-:W-:-:S04]  /*c1a0*/  ISETP.NE.AND P1, PT, R0, 0x4, PT ;  /* 0x000000040000780c */ /* 0x000fc80003f25270 */
[----:B------:R-:W-:Y:S02]  /*c1b0*/  SEL R2, RZ, 0x1, P1 ;  /* 0x00000001ff027807 */ /* 0x000fe40000800000 */
[----:B------:R-:W-:Y:S02]  /*c1c0*/  SEL R0, R0, RZ, P1 ;  /* 0x000000ff00007207 */ /* 0x000fe40000800000 */
[----:B------:R-:W-:-:S03]  /*c1d0*/  LOP3.LUT R9, R3, R2, RZ, 0x3c, !PT ;  /* 0x0000000203097212 */ /* 0x000fc600078e3cff */
[----:B------:R-:W-:Y:S01]  /*c1e0*/  IMAD R6, R0, 0x8, R5 ;  /* 0x0000000800067824 */ /* 0x000fe200078e0205 */
[----:B------:R-:W-:Y:S01]  /*c1f0*/  SHF.L.U32 R3, R9, 0x1f, RZ ;  /* 0x0000001f09037819 */ /* 0x000fe200000006ff */
[----:B0-----:R-:W-:Y:S06]  /*c200*/  @!P0 BRA `(.L_x_305) ;  /* 0x0000000000e08947 */ /* 0x001fec0003800000 */
.L_x_316:
[----:B------:R-:W1:Y:S01]  /*c210*/  SYNCS.PHASECHK.TRANS64.TRYWAIT P0, [R6+URZ], R3 ;  /* 0x00000003060075a7 */ /* 0x000e62000800017f */
[----:B------:R-:W-:-:S05]  /*c220*/  VIADD R0, R0, 0x1 ;  /* 0x0000000100007836 */ /* 0x000fca0000000000 */
[----:B------:R-:W-:-:S04]  /*c230*/  ISETP.NE.AND P1, PT, R0, 0x4, PT ;  /* 0x000000040000780c */ /* 0x000fc80003f25270 */
[----:B------:R-:W-:Y:S02]  /*c240*/  SEL R2, RZ, 0x1, P1 ;  /* 0x00000001ff027807 */ /* 0x000fe40000800000 */
[----:B------:R-:W-:Y:S02]  /*c250*/  SEL R0, R0, RZ, P1 ;  /* 0x000000ff00007207 */ /* 0x000fe40000800000 */
[----:B------:R-:W-:Y:S02]  /*c260*/  LOP3.LUT R9, R9, R2, RZ, 0x3c, !PT ;  /* 0x0000000209097212 */ /* 0x000fe400078e3cff */
[----:B0-----:R-:W-:Y:S02]  /*c270*/  LEA R7, R0, R5, 0x3 ;  /* 0x0000000500077211 */ /* 0x001fe400078e18ff */
[----:B------:R-:W-:Y:S01]  /*c280*/  SHF.L.U32 R4, R9, 0x1f, RZ ;  /* 0x0000001f09047819 */ /* 0x000fe200000006ff */
[----:B-1----:R-:W-:Y:S06]  /*c290*/  @!P0 BRA `(.L_x_306) ;  /* 0x0000000000d08947 */ /* 0x002fec0003800000 */
.L_x_317:
[----:B------:R-:W1:Y:S01]  /*c2a0*/  SYNCS.PHASECHK.TRANS64.TRYWAIT P0, [R7+URZ], R4 ;  /* 0x00000004070075a7 */ /* 0x000e62000800017f */
[----:B------:R-:W-:-:S05]  /*c2b0*/  VIADD R0, R0, 0x1 ;  /* 0x0000000100007836 */ /* 0x000fca0000000000 */
[----:B------:R-:W-:-:S04]  /*c2c0*/  ISETP.NE.AND P1, PT, R0, 0x4, PT ;  /* 0x000000040000780c */ /* 0x000fc80003f25270 */
[----:B------:R-:W-:Y:S02]  /*c2d0*/  SEL R2, RZ, 0x1, P1 ;  /* 0x00000001ff027807 */ /* 0x000fe40000800000 */
[----:B------:R-:W-:Y:S02]  /*c2e0*/  SEL R0, R0, RZ, P1 ;  /* 0x000000ff00007207 */ /* 0x000fe40000800000 */
[----:B------:R-:W-:Y:S01]  /*c2f0*/  LOP3.LUT R2, R9, R2, RZ, 0x3c, !PT ;  /* 0x0000000209027212 */ /* 0x000fe200078e3cff */
[----:B-1----:R-:W-:Y:S06]  /*c300*/  @!P0 BRA `(.L_x_307) ;  /* 0x0000000000c88947 */ /* 0x002fec0003800000 */
.L_x_318:
[----:B------:R-:W-:Y:S01]  /*c310*/  IMAD R5, R0, 0x8, R5 ;  /* 0x0000000800057824 */ /* 0x000fe200078e0205 */
[----:B------:R-:W-:-:S07]  /*c320*/  SHF.L.U32 R0, R2, 0x1f, RZ ;  /* 0x0000001f02007819 */ /* 0x000fce00000006ff */
.L_x_308:
[----:B--2---:R2:W3:Y:S02]  /*c330*/  SYNCS.PHASECHK.TRANS64.TRYWAIT P0, [R5+URZ], R0 ;  /* 0x00000000050075a7 */ /* 0x0044e4000800017f */
[----:B---3--:R-:W-:Y:S05]  /*c340*/  @!P0 NANOSLEEP.SYNCS 0x989680 ;  /* 0x009896800000895d */ /* 0x008fea0003900000 */
[----:B------:R-:W3:Y:S02]  /*c350*/  @!P0 SYNCS.PHASECHK.TRANS64 P0, [R5+URZ], R0 ;  /* 0x00000000050085a7 */ /* 0x000ee4000800007f */
[----:B---3--:R-:W-:Y:S05]  /*c360*/  @!P0 BRA `(.L_x_308) ;  /* 0xfffffffc00f08947 */ /* 0x008fea000383ffff */
.L_x_303:
[----:B------:R-:W-:Y:S05]  /*c370*/  BSYNC B0 ;  /* 0x0000000000007941 */ /* 0x000fea0003800000 */
.L_x_302:
[----:B------:R-:W-:Y:S05]  /*c380*/  EXIT ;  /* 0x000000000000794d */ /* 0x000fea0003800000 */
.L_x_17:
[----:B---3--:R3:W4:Y:S02]  /*c390*/  SYNCS.PHASECHK.TRANS64.TRYWAIT P1, [R3+URZ], R0 ;  /* 0x00000000030075a7 */ /* 0x008724000802017f */
[----:B----4-:R-:W-:Y:S05]  /*c3a0*/  @!P1 NANOSLEEP.SYNCS 0x989680 ;  /* 0x009896800000995d */ /* 0x010fea0003900000 */
[----:B------:R-:W4:Y:S02]  /*c3b0*/  @!P1 SYNCS.PHASECHK.TRANS64 P1, [R3+URZ], R0 ;  /* 0x00000000030095a7 */ /* 0x000f24000802007f */
[----:B----4-:R-:W-:Y:S05]  /*c3c0*/  @!P1 BRA `(.L_x_17) ;  /* 0xfffffffc00f09947 */ /* 0x010fea000383ffff */
[----:B------:R-:W-:Y:S05]  /*c3d0*/  BRA `(.L_x_16) ;  /* 0xffffff4c008c7947 */ /* 0x000fea000383ffff */
.L_x_22:
[----:B-1----:R-:W-:-:S04]  /*c3e0*/  IMAD.U32 R4, RZ, RZ, UR7 ;  /* 0x00000007ff047e24 */ /* 0x002fc8000f8e00ff */
[----:B------:R1:W2:Y:S03]  /*c3f0*/  SYNCS.PHASECHK.TRANS64.TRYWAIT P1, [R4+URZ], R3 ;  /* 0x00000003040075a7 */ /* 0x0002a6000802017f */
[----:B--2---:R-:W-:Y:S05]  /*c400*/  @!P1 NANOSLEEP.SYNCS 0x989680 ;  /* 0x009896800000995d */ /* 0x004fea0003900000 */
[----:B------:R-:W2:Y:S02]  /*c410*/  @!P1 SYNCS.PHASECHK.TRANS64 P1, [R4+URZ], R3 ;  /* 0x00000003040095a7 */ /* 0x000ea4000802007f */
[----:B--2---:R-:W-:Y:S05]  /*c420*/  @!P1 BRA `(.L_x_22) ;  /* 0xfffffffc00ec9947 */ /* 0x004fea000383ffff */
[----:B------:R-:W-:Y:S05]  /*c430*/  BRA `(.L_x_21) ;  /* 0xffffff5000b87947 */ /* 0x000fea000383ffff */
.L_x_289:
[----:B------:R-:W-:Y:S01]  /*c440*/  BSSY B1, `(.L_x_309) ;  /* 0x0000006000017945 */ /* 0x000fe20003800000 */
[----:B------:R-:W-:-:S07]  /*c450*/  IMAD.MOV.U32 R15, RZ, RZ, -0x1 ;  /* 0xffffffffff0f7424 */ /* 0x000fce00078e00ff */
[----:B------:R-:W-:Y:S05]  /*c460*/  WARPSYNC.COLLECTIVE R15, `(.L_x_310) ;  /* 0x000000000f0c7348 */ /* 0x000fea0003c00000 */
[----:B------:R-:W-:Y:S02]  /*c470*/  ELECT P6, UR62, PT ;  /* 0x00000000003e782f */ /* 0x000fe400038c0000 */
[----:B------:R-:W-:Y:S01]  /*c480*/  MOV R14, UR62 ;  /* 0x0000003e000e7c02 */ /* 0x000fe20008000f00 */
[----:B------:R-:W-:Y:S10]  /*c490*/  ENDCOLLECTIVE ;  /* 0x000000000000791b */ /* 0x000ff40003800000 */
.L_x_310:
[----:B------:R-:W-:Y:S05]  /*c4a0*/  BSYNC B1 ;  /* 0x0000000000017941 */ /* 0x000fea0003800000 */
.L_x_309:
[----:B------:R-:W-:Y:S05]  /*c4b0*/  BRA `(.L_x_311) ;  /* 0xffffffec00e07947 */ /* 0x000fea000383ffff */
.L_x_292:
[----:B0-----:R0:W1:Y:S02]  /*c4c0*/  SYNCS.PHASECHK.TRANS64.TRYWAIT P1, [R12+URZ+0x20], R7 ;  /* 0x000020070c0075a7 */ /* 0x001064000802017f */
[----:B-1----:R-:W-:Y:S05]  /*c4d0*/  @!P1 NANOSLEEP.SYNCS 0x989680 ;  /* 0x009896800000995d */ /* 0x002fea0003900000 */
[----:B------:R-:W1:Y:S02]  /*c4e0*/  @!P1 SYNCS.PHASECHK.TRANS64 P1, [R12+URZ+0x20], R7 ;  /* 0x000020070c0095a7 */ /* 0x000e64000802007f */
[----:B-1----:R-:W-:Y:S05]  /*c4f0*/  @!P1 BRA `(.L_x_292) ;  /* 0xfffffffc00f09947 */ /* 0x002fea000383ffff */
[----:B------:R-:W-:Y:S05]  /*c500*/  BRA `(.L_x_312) ;  /* 0xfffffff000287947 */ /* 0x000fea000383ffff */
.L_x_301:
[----:B------:R-:W-:Y:S01]  /*c510*/  BSSY B0, `(.L_x_313) ;  /* 0x0000006000007945 */ /* 0x000fe20003800000 */
[----:B------:R-:W-:-:S07]  /*c520*/  IMAD.MOV.U32 R15, RZ, RZ, -0x1 ;  /* 0xffffffffff0f7424 */ /* 0x000fce00078e00ff */
[----:B------:R-:W-:Y:S05]  /*c530*/  WARPSYNC.COLLECTIVE R15, `(.L_x_314) ;  /* 0x000000000f0c7348 */ /* 0x000fea0003c00000 */
[----:B------:R-:W-:Y:S02]  /*c540*/  ELECT P6, UR62, PT ;  /* 0x00000000003e782f */ /* 0x000fe400038c0000 */
[----:B------:R-:W-:Y:S01]  /*c550*/  MOV R14, UR62 ;  /* 0x0000003e000e7c02 */ /* 0x000fe20008000f00 */
[----:B------:R-:W-:Y:S10]  /*c560*/  ENDCOLLECTIVE ;  /* 0x000000000000791b */ /* 0x000ff40003800000 */
.L_x_314:
[----:B------:R-:W-:Y:S05]  /*c570*/  BSYNC B0 ;  /* 0x0000000000007941 */ /* 0x000fea0003800000 */
.L_x_313:
[----:B------:R-:W-:Y:S05]  /*c580*/  BRA `(.L_x_315) ;  /* 0xfffffff800cc7947 */ /* 0x000fea000383ffff */
.L_x_305:
[----:B0-----:R0:W1:Y:S02]  /*c590*/  SYNCS.PHASECHK.TRANS64.TRYWAIT P0, [R7+URZ], R4 ;  /* 0x00000004070075a7 */ /* 0x001064000800017f */
[----:B-1----:R-:W-:Y:S05]  /*c5a0*/  @!P0 NANOSLEEP.SYNCS 0x989680 ;  /* 0x009896800000895d */ /* 0x002fea0003900000 */
[----:B------:R-:W1:Y:S02]  /*c5b0*/  @!P0 SYNCS.PHASECHK.TRANS64 P0, [R7+URZ], R4 ;  /* 0x00000004070085a7 */ /* 0x000e64000800007f */
[----:B-1----:R-:W-:Y:S05]  /*c5c0*/  @!P0 BRA `(.L_x_305) ;  /* 0xfffffffc00f08947 */ /* 0x002fea000383ffff */
[----:B------:R-:W-:Y:S05]  /*c5d0*/  BRA `(.L_x_316) ;  /* 0xfffffffc000c7947 */ /* 0x000fea000383ffff */
.L_x_306:
[----:B0-----:R0:W1:Y:S02]  /*c5e0*/  SYNCS.PHASECHK.TRANS64.TRYWAIT P0, [R6+URZ], R3 ;  /* 0x00000003060075a7 */ /* 0x001064000800017f */
[----:B-1----:R-:W-:Y:S05]  /*c5f0*/  @!P0 NANOSLEEP.SYNCS 0x989680 ;  /* 0x009896800000895d */ /* 0x002fea0003900000 */
[----:B------:R-:W1:Y:S02]  /*c600*/  @!P0 SYNCS.PHASECHK.TRANS64 P0, [R6+URZ], R3 ;  /* 0x00000003060085a7 */ /* 0x000e64000800007f */
[----:B-1----:R-:W-:Y:S05]  /*c610*/  @!P0 BRA `(.L_x_306) ;  /* 0xfffffffc00f08947 */ /* 0x002fea000383ffff */
[----:B------:R-:W-:Y:S05]  /*c620*/  BRA `(.L_x_317) ;  /* 0xfffffffc001c7947 */ /* 0x000fea000383ffff */
.L_x_307:
[----:B-1----:R1:W2:Y:S02]  /*c630*/  SYNCS.PHASECHK.TRANS64.TRYWAIT P0, [R7+URZ], R4 ;  /* 0x00000004070075a7 */ /* 0x0022a4000800017f */
[----:B--2---:R-:W-:Y:S05]  /*c640*/  @!P0 NANOSLEEP.SYNCS 0x989680 ;  /* 0x009896800000895d */ /* 0x004fea0003900000 */
[----:B------:R-:W2:Y:S02]  /*c650*/  @!P0 SYNCS.PHASECHK.TRANS64 P0, [R7+URZ], R4 ;  /* 0x00000004070085a7 */ /* 0x000ea4000800007f */
[----:B--2---:R-:W-:Y:S05]  /*c660*/  @!P0 BRA `(.L_x_307) ;  /* 0xfffffffc00f08947 */ /* 0x004fea000383ffff */
[----:B------:R-:W-:Y:S05]  /*c670*/  BRA `(.L_x_318) ;  /* 0xfffffffc00247947 */ /* 0x000fea000383ffff */
.L_x_319:
[----:B------:R-:W-:-:S00]  /*c680*/  BRA `(.L_x_319) ;  /* 0xfffffffc00fc7947 */ /* 0x000fc0000383ffff */
[----:B------:R-:W-:-:S00]  /*c690*/  NOP ;  /* 0x0000000000007918 */ /* 0x000fc00000000000 */
        /* <DEDUP_REMOVED lines=14> */
.L_x_320:


//--------------------- .nv.global.init           --------------------------
	.section	.nv.global.init,"aw",@progbits
.nv.global.init:
	.type		$str$22,@object
	.size		$str$22,($str$23 - $str$22)
$str$22:
        /*0000*/ 	.byte	0x6b, 0x5f, 0x74, 0x69, 0x6c, 0x65, 0x5f, 0x63, 0x6f, 0x75, 0x6e, 0x74, 0x20, 0x3e, 0x3d, 0x20
        /*0010*/ 	.byte	0x31, 0x00
	.type		$str$23,@object
	.size		$str$23,(__unnamed_1 - $str$23)
$str$23:
        /*0012*/ 	.byte	0x2f, 0x74, 0x6d, 0x70, 0x2f, 0x63, 0x75, 0x74, 0x6c, 0x61, 0x73, 0x73, 0x5f, 0x73, 0x77, 0x65
        /*0022*/ 	.byte	0x65, 0x70, 0x5f, 0x73, 0x72, 0x63, 0x2f, 0x69, 0x6e, 0x63, 0x6c, 0x75, 0x64, 0x65, 0x2f, 0x63
        /*0032*/ 	.byte	0x75, 0x74, 0x6c, 0x61, 0x73, 0x73, 0x2f, 0x67, 0x65, 0x6d, 0x6d, 0x2f, 0x63, 0x6f, 0x6c, 0x6c
        /*0042*/ 	.byte	0x65, 0x63, 0x74, 0x69, 0x76, 0x65, 0x2f, 0x73, 0x6d, 0x39, 0x30, 0x5f, 0x6d, 0x6d, 0x61, 0x5f
        /*0052*/ 	.byte	0x74, 0x6d, 0x61, 0x5f, 0x67, 0x6d, 0x6d, 0x61, 0x5f, 0x73, 0x73, 0x5f, 0x77, 0x61, 0x72, 0x70
        /*0062*/ 	.byte	0x73, 0x70, 0x65, 0x63, 0x69, 0x61, 0x6c, 0x69, 0x7a, 0x65, 0x64, 0x2e, 0x68, 0x70, 0x70, 0x00
	.type		__unnamed_1,@object
	.size		__unnamed_1,(.L_0 - __unnamed_1)
__unnamed_1:
        /*0072*/ 	.byte	0x76, 0x6f, 0x69, 0x64, 0x20, 0x63, 0x75, 0x74, 0x6c, 0x61, 0x73, 0x73, 0x3a, 0x3a, 0x67, 0x65
        /* <DEDUP_REMOVED lines=179> */
        /*0bb2*/ 	.byte	0x75, 0x74, 0x65, 0x3a, 0x3a, 0x69, 0x64, 0x65, 0x6e, 0x74, 0x69, 0x74, 0x79, 0x5d, 0x00
.L_0:


//--------------------- .nv.shared._ZN7cutlass13device_kernelINS_4gemm6kernel13GemmUniversalIN4cute5tupleIJiiiiEEENS1_10collective13CollectiveMmaINS1_34MainloopSm90TmaGmmaWarpSpecializedILi4ENS5_IJNS4_1CILi1EEESB_SB_EEENS1_35KernelTmaWarpSpecializedCooperativeEEENS5_IJNSA_ILi256EEENSA_ILi128EEENSA_ILi64EEEEEENS_6half_tENS5_IJSB_llEEESJ_SK_NS4_8TiledMMAINS4_8MMA_AtomIJNS4_4SM904GMMA26MMA_64x128x16_F32F16F16_SSILNSO_5MajorE1ELSQ_1ELNSO_7ScaleInE1ELSR_1EEEEEENS4_6LayoutINS5_IJNSA_ILi2EEESB_SB_EEENS5_IJSB_NSA_ILi0EEESX_EEEEENS5_IJNS4_10UnderscoreES10_S10_EEEEENS4_13SM90_TMA_LOADENS4_14ComposedLayoutINS4_7SwizzleILi3ELi4ELi3EEENS4_18smem_ptr_flag_bitsILi16EEENSU_INS5_IJSH_NSA_ILi8EEEEEENS5_IJSB_SH_EEEEEEEvNS4_8identityES13_S1D_vS1E_EENS_8epilogue10collective6detail29Sm90TmaWarpSpecializedAdapterINS1H_15DefaultEpilogueISJ_NS5_IJlSB_lEEES1L_NS1G_6thread17LinearCombinationISJ_Li1EffLNS1M_9ScaleType4KindE0ELNS_15FloatRoundStyleE2ESJ_EENS1_15EpilogueDefaultEEEEEvvEEEEvNT_6ParamsE --------------------------
	.section	.nv.shared._ZN7cutlass13device_kernelINS_4gemm6kernel13GemmUniversalIN4cute5tupleIJiiiiEEENS1_10collective13CollectiveMmaINS1_34MainloopSm90TmaGmmaWarpSpecializedILi4ENS5_IJNS4_1CILi1EEESB_SB_EEENS1_35KernelTmaWarpSpecializedCooperativeEEENS5_IJNSA_ILi256EEENSA_ILi128EEENSA_ILi64EEEEEENS_6half_tENS5_IJSB_llEEESJ_SK_NS4_8TiledMMAINS4_8MMA_AtomIJNS4_4SM904GMMA26MMA_64x128x16_F32F16F16_SSILNSO_5MajorE1ELSQ_1ELNSO_7ScaleInE1ELSR_1EEEEEENS4_6LayoutINS5_IJNSA_ILi2EEESB_SB_EEENS5_IJSB_NSA_ILi0EEESX_EEEEENS5_IJNS4_10UnderscoreES10_S10_EEEEENS4_13SM90_TMA_LOADENS4_14ComposedLayoutINS4_7SwizzleILi3ELi4ELi3EEENS4_18smem_ptr_flag_bitsILi16EEENSU_INS5_IJSH_NSA_ILi8EEEEEENS5_IJSB_SH_EEEEEEEvNS4_8identityES13_S1D_vS1E_EENS_8epilogue10collective6detail29Sm90TmaWarpSpecializedAdapterINS1H_15DefaultEpilogueISJ_NS5_IJlSB_lEEES1L_NS1G_6thread17LinearCombinationISJ_Li1EffLNS1M_9ScaleType4KindE0ELNS_15FloatRoundStyleE2ESJ_EENS1_15EpilogueDefaultEEEEEvvEEEEvNT_6ParamsE,"aw",@nobits
	.sectionflags	@""
	.align	16
	.zero		1024


//--------------------- .nv.shared.reserved.0     --------------------------
	.section	.nv.shared.reserved.0,"aw",@nobits
	.weak		__nv_reservedSMEM_offset_0_alias
	.size		__nv_reservedSMEM_offset_0_alias, 0, 0
	.other		__nv_reservedSMEM_offset_0_alias,@"STO_CUDA_RESERVED_SHARED STV_DEFAULT"
__nv_reservedSMEM_offset_0_alias:
	.zero		0


//--------------------- .nv.global                --------------------------
	.section	.nv.global,"aw",@nobits
.nv.global:
	.type		_ZN40_INTERNAL_4f2a7738_4_k_cu_4e5bff6b_256104cute1_E,@object
	.size		_ZN40_INTERNAL_4f2a7738_4_k_cu_4e5bff6b_256104cute1_E,(_ZN40_INTERNAL_4f2a7738_4_k_cu_4e5bff6b_256104cuda3std3__45__cpo6cbeginE - _ZN40_INTERNAL_4f2a7738_4_k_cu_4e5bff6b_256104cute1_E)
_ZN40_INTERNAL_4f2a7738_4_k_cu_4e5bff6b_256104cute1_E:
	.zero		1
	.type		_ZN40_INTERNAL_4f2a7738_4_k_cu_4e5bff6b_256104cuda3std3__45__cpo6cbeginE,@object
	.size		_ZN40_INTERNAL_4f2a7738_4_k_cu_4e5bff6b_256104cuda3std3__45__cpo6cbeginE,(_ZN40_INTERNAL_4f2a7738_4_k_cu_4e5bff6b_256104cuda3std3__48in_placeE - _ZN40_INTERNAL_4f2a7738_4_k_cu_4e5bff6b_256104cuda3std3__45__cpo6cbeginE)
_ZN40_INTERNAL_4f2a7738_4_k_cu_4e5bff6b_256104cuda3std3__45__cpo6cbeginE:
	.zero		1
	.type		_ZN40_INTERNAL_4f2a7738_4_k_cu_4e5bff6b_256104cuda3std3__48in_placeE,@object
	.size		_ZN40_INTERNAL_4f2a7738_4_k_cu_4e5bff6b_256104cuda3std3__48in_placeE,(_ZN40_INTERNAL_4f2a7738_4_k_cu_4e5bff6b_256104cuda3std6ranges3__45__cpo9iter_moveE - _ZN40_INTERNAL_4f2a7738_4_k_cu_4e5bff6b_256104cuda3std3__48in_placeE)
_ZN40_INTERNAL_4f2a7738_4_k_cu_4e5bff6b_256104cuda3std3__48in_placeE:
	.zero		1
	.type		_ZN40_INTERNAL_4f2a7738_4_k_cu_4e5bff6b_256104cuda3std6ranges3__45__cpo9iter_moveE,@object
	.size		_ZN40_INTERNAL_4f2a7738_4_k_cu_4e5bff6b_256104cuda3std6ranges3__45__cpo9iter_moveE,(_ZN40_INTERNAL_4f2a7738_4_k_cu_4e5bff6b_256104cuda3std3__45__cpo5beginE - _ZN40_INTERNAL_4f2a7738_4_k_cu_4e5bff6b_256104cuda3std6ranges3__45__cpo9iter_moveE)
_ZN40_INTERNAL_4f2a7738_4_k_cu_4e5bff6b_256104cuda3std6ranges3__45__cpo9iter_moveE:
	.zero		1
	.type		_ZN40_INTERNAL_4f2a7738_4_k_cu_4e5bff6b_256104cuda3std3__45__cpo5beginE,@object
	.size		_ZN40_INTERNAL_4f2a7738_4_k_cu_4e5bff6b_256104cuda3std3__45__cpo5beginE,(_ZN40_INTERNAL_4f2a7738_4_k_cu_4e5bff6b_256104cuda3std3__442_GLOBAL__N__4f2a7738_4_k_cu_4e5bff6b_256106ignoreE - _ZN40_INTERNAL_4f2a7738_4_k_cu_4e5bff6b_256104cuda3std3__45__cpo5beginE)
_ZN40_INTERNAL_4f2a7738_4_k_cu_4e5bff6b_256104cuda3std3__45__cpo5beginE:
	.zero		1
	.type		_ZN40_INTERNAL_4f2a7738_4_k_cu_4e5bff6b_256104cuda3std3__442_GLOBAL__N__4f2a7738_4_k_cu_4e5bff6b_256106ignoreE,@object
	.size		_ZN40_INTERNAL_4f2a7738_4_k_cu_4e5bff6b_256104cuda3std3__442_GLOBAL__N__4f2a7738_4_k_cu_4e5bff6b_256106ignoreE,(_ZN40_INTERNAL_4f2a7738_4_k_cu_4e5bff6b_256104cute7productE - _ZN40_INTERNAL_4f2a7738_4_k_cu_4e5bff6b_256104cuda3std3__442_GLOBAL__N__4f2a7738_4_k_cu_4e5bff6b_256106ignoreE)
_ZN40_INTERNAL_4f2a7738_4_k_cu_4e5bff6b_256104cuda3std3__442_GLOBAL__N__4f2a7738_4_k_cu_4e5bff6b_256106ignoreE:
	.zero		1
	.type		_ZN40_INTERNAL_4f2a7738_4_k_cu_4e5bff6b_256104cute7productE,@object
	.size		_ZN40_INTERNAL_4f2a7738_4_k_cu_4e5bff6b_256104cute7productE,(_ZN40_INTERNAL_4f2a7738_4_k_cu_4e5bff6b_256104cuda3std3__45__cpo3endE - _ZN40_INTERNAL_4f2a7738_4_k_cu_4e5bff6b_256104cute7productE)
_ZN40_INTERNAL_4f2a7738_4_k_cu_4e5bff6b_256104cute7productE:
	.zero		1
	.type		_ZN40_INTERNAL_4f2a7738_4_k_cu_4e5bff6b_256104cuda3std3__45__cpo3endE,@object
	.size		_ZN40_INTERNAL_4f2a7738_4_k_cu_4e5bff6b_256104cuda3std3__45__cpo3endE,(_ZN40_INTERNAL_4f2a7738_4_k_cu_4e5bff6b_256104cuda3std3__419piecewise_constructE - _ZN40_INTERNAL_4f2a7738_4_k_cu_4e5bff6b_256104cuda3std3__45__cpo3endE)
_ZN40_INTERNAL_4f2a7738_4_k_cu_4e5bff6b_256104cuda3std3__45__cpo3endE:
	.zero		1
	.type		_ZN40_INTERNAL_4f2a7738_4_k_cu_4e5bff6b_256104cuda3std3__419piecewise_constructE,@object
	.size		_ZN40_INTERNAL_4f2a7738_4_k_cu_4e5bff6b_256104cuda3std3__419piecewise_constructE,(_ZN40_INTERNAL_4f2a7738_4_k_cu_4e5bff6b_256104cuda3std3__45__cpo4cendE - _ZN40_INTERNAL_4f2a7738_4_k_cu_4e5bff6b_256104cuda3std3__419piecewise_constructE)
_ZN40_INTERNAL_4f2a7738_4_k_cu_4e5bff6b_256104cuda3std3__419piecewise_constructE:
	.zero		1
	.type		_ZN40_INTERNAL_4f2a7738_4_k_cu_4e5bff6b_256104cuda3std3__45__cpo4cendE,@object
	.size		_ZN40_INTERNAL_4f2a7738_4_k_cu_4e5bff6b_256104cuda3std3__45__cpo4cendE,(_ZN40_INTERNAL_4f2a7738_4_k_cu_4e5bff6b_256104cuda3std6ranges3__45__cpo4swapE - _ZN40_INTERNAL_4f2a7738_4_k_cu_4e5bff6b_256104cuda3std3__45__cpo4cendE)
_ZN40_INTERNAL_4f2a7738_4_k_cu_4e5bff6b_256104cuda3std3__45__cpo4cendE:
	.zero		1
	.type		_ZN40_INTERNAL_4f2a7738_4_k_cu_4e5bff6b_256104cuda3std6ranges3__45__cpo4swapE,@object
	.size		_ZN40_INTERNAL_4f2a7738_4_k_cu_4e5bff6b_256104cuda3std6ranges3__45__cpo4swapE,(.L_8 - _ZN40_INTERNAL_4f2a7738_4_k_cu_4e5bff6b_256104cuda3std6ranges3__45__cpo4swapE)
_ZN40_INTERNAL_4f2a7738_4_k_cu_4e5bff6b_256104cuda3std6ranges3__45__cpo4swapE:
	.zero		1
.L_8:


//--------------------- .nv.constant0._ZN7cutlass13device_kernelINS_4gemm6kernel13GemmUniversalIN4cute5tupleIJiiiiEEENS1_10collective13CollectiveMmaINS1_34MainloopSm90TmaGmmaWarpSpecializedILi4ENS5_IJNS4_1CILi1EEESB_SB_EEENS1_35KernelTmaWarpSpecializedCooperativeEEENS5_IJNSA_ILi256EEENSA_ILi128EEENSA_ILi64EEEEEENS_6half_tENS5_IJSB_llEEESJ_SK_NS4_8TiledMMAINS4_8MMA_AtomIJNS4_4SM904GMMA26MMA_64x128x16_F32F16F16_SSILNSO_5MajorE1ELSQ_1ELNSO_7ScaleInE1ELSR_1EEEEEENS4_6LayoutINS5_IJNSA_ILi2EEESB_SB_EEENS5_IJSB_NSA_ILi0EEESX_EEEEENS5_IJNS4_10UnderscoreES10_S10_EEEEENS4_13SM90_TMA_LOADENS4_14ComposedLayoutINS4_7SwizzleILi3ELi4ELi3EEENS4_18smem_ptr_flag_bitsILi16EEENSU_INS5_IJSH_NSA_ILi8EEEEEENS5_IJSB_SH_EEEEEEEvNS4_8identityES13_S1D_vS1E_EENS_8epilogue10collective6detail29Sm90TmaWarpSpecializedAdapterINS1H_15DefaultEpilogueISJ_NS5_IJlSB_lEEES1L_NS1G_6thread17LinearCombinationISJ_Li1EffLNS1M_9ScaleType4KindE0ELNS_15FloatRoundStyleE2ESJ_EENS1_15EpilogueDefaultEEEEEvvEEEEvNT_6ParamsE --------------------------
	.section	.nv.constant0._ZN7cutlass13device_kernelINS_4gemm6kernel13GemmUniversalIN4cute5tupleIJiiiiEEENS1_10collective13CollectiveMmaINS1_34MainloopSm90TmaGmmaWarpSpecializedILi4ENS5_IJNS4_1CILi1EEESB_SB_EEENS1_35KernelTmaWarpSpecializedCooperativeEEENS5_IJNSA_ILi256EEENSA_ILi128EEENSA_ILi64EEEEEENS_6half_tENS5_IJSB_llEEESJ_SK_NS4_8TiledMMAINS4_8MMA_AtomIJNS4_4SM904GMMA26MMA_64x128x16_F32F16F16_SSILNSO_5MajorE1ELSQ_1ELNSO_7ScaleInE1ELSR_1EEEEEENS4_6LayoutINS5_IJNSA_ILi2EEESB_SB_EEENS5_IJSB_NSA_ILi0EEESX_EEEEENS5_IJNS4_10UnderscoreES10_S10_EEEEENS4_13SM90_TMA_LOADENS4_14ComposedLayoutINS4_7SwizzleILi3ELi4ELi3EEENS4_18smem_ptr_flag_bitsILi16EEENSU_INS5_IJSH_NSA_ILi8EEEEEENS5_IJSB_SH_EEEEEEEvNS4_8identityES13_S1D_vS1E_EENS_8epilogue10collective6detail29Sm90TmaWarpSpecializedAdapterINS1H_15DefaultEpilogueISJ_NS5_IJlSB_lEEES1L_NS1G_6thread17LinearCombinationISJ_Li1EffLNS1M_9ScaleType4KindE0ELNS_15FloatRoundStyleE2ESJ_EENS1_15EpilogueDefaultEEEEEvvEEEEvNT_6ParamsE,"a",@progbits
	.sectionflags	@""
	.align	4
.nv.constant0._ZN7cutlass13device_kernelINS_4gemm6kernel13GemmUniversalIN4cute5tupleIJiiiiEEENS1_10collective13CollectiveMmaINS1_34MainloopSm90TmaGmmaWarpSpecializedILi4ENS5_IJNS4_1CILi1EEESB_SB_EEENS1_35KernelTmaWarpSpecializedCooperativeEEENS5_IJNSA_ILi256EEENSA_ILi128EEENSA_ILi64EEEEEENS_6half_tENS5_IJSB_llEEESJ_SK_NS4_8TiledMMAINS4_8MMA_AtomIJNS4_4SM904GMMA26MMA_64x128x16_F32F16F16_SSILNSO_5MajorE1ELSQ_1ELNSO_7ScaleInE1ELSR_1EEEEEENS4_6LayoutINS5_IJNSA_ILi2EEESB_SB_EEENS5_IJSB_NSA_ILi0EEESX_EEEEENS5_IJNS4_10UnderscoreES10_S10_EEEEENS4_13SM90_TMA_LOADENS4_14ComposedLayoutINS4_7SwizzleILi3ELi4ELi3EEENS4_18smem_ptr_flag_bitsILi16EEENSU_INS5_IJSH_NSA_ILi8EEEEEENS5_IJSB_SH_EEEEEEEvNS4_8identityES13_S1D_vS1E_EENS_8epilogue10collective6detail29Sm90TmaWarpSpecializedAdapterINS1H_15DefaultEpilogueISJ_NS5_IJlSB_lEEES1L_NS1G_6thread17LinearCombinationISJ_Li1EffLNS1M_9ScaleType4KindE0ELNS_15FloatRoundStyleE2ESJ_EENS1_15EpilogueDefaultEEEEEvvEEEEvNT_6ParamsE:
	.zero		1664


//--------------------- SYMBOLS --------------------------

	.type		.nv.reservedSmem.offset0,@object
	.size		.nv.reservedSmem.offset0,0x4
	.type		__assertfail,@function
